// auto-generated by cutlass_sweep.gemm — config: {"arch": "sm_100", "cluster_m": 1, "cluster_n": 2, "dtype": "tf32", "stages": 0, "tile_k": 64, "tile_m": 64, "tile_n": 64}
#include "cutlass/cutlass.h"
#include "cutlass/gemm/collective/collective_builder.hpp"
#include "cutlass/gemm/device/gemm_universal_adapter.h"
#include "cutlass/gemm/kernel/gemm_universal.hpp"
#include "cutlass/epilogue/collective/collective_builder.hpp"

using ElemA = cutlass::tfloat32_t;
using ElemB = cutlass::tfloat32_t;
using ElemCD = cutlass::tfloat32_t;
using Acc  = float;
using TileShape    = cute::Shape<cute::_64, cute::_64, cute::_64>;
using ClusterShape = cute::Shape<cute::_1, cute::_2, cute::_1>;

using CollectiveEpilogue = typename cutlass::epilogue::collective::CollectiveBuilder<
    cutlass::arch::Sm100, cutlass::arch::OpClassTensorOp,
    TileShape, ClusterShape,
    cutlass::epilogue::collective::EpilogueTileAuto,
    Acc, Acc,
    ElemCD, cutlass::layout::RowMajor, 128 / cutlass::sizeof_bits<ElemCD>::value,
    ElemCD, cutlass::layout::RowMajor, 128 / cutlass::sizeof_bits<ElemCD>::value,
    cutlass::epilogue::collective::EpilogueScheduleAuto
  >::CollectiveOp;

using CollectiveMainloop = typename cutlass::gemm::collective::CollectiveBuilder<
    cutlass::arch::Sm100, cutlass::arch::OpClassTensorOp,
    ElemA, cutlass::layout::RowMajor, 128 / cutlass::sizeof_bits<ElemA>::value,
    ElemB, cutlass::layout::ColumnMajor, 128 / cutlass::sizeof_bits<ElemB>::value,
    Acc,
    TileShape, ClusterShape,
    cutlass::gemm::collective::StageCountAutoCarveout<static_cast<int>(sizeof(typename CollectiveEpilogue::SharedStorage))>,
    cutlass::gemm::collective::KernelScheduleAuto
  >::CollectiveOp;

using GemmKernel = cutlass::gemm::kernel::GemmUniversal<
    cute::Shape<int,int,int,int>,
    CollectiveMainloop,
    CollectiveEpilogue
>;
using Gemm = cutlass::gemm::device::GemmUniversalAdapter<GemmKernel>;

// Force the device kernel symbol into the cubin without needing a host main.
auto* _anchor = &cutlass::device_kernel<GemmKernel>;


// ===== COMPILED SASS (sm_100a) =====

	.target	sm_100a

	.elftype	@"ET_EXEC"


//--------------------- .note.nv.tkinfo           --------------------------
	.section	.note.nv.tkinfo,"",@"SHT_NOTE"
	.sectionflags	@"SHF_NOTE_NV_TKINFO"
	.tkinfo
        /*0018*/ 	.word	0x00000002
        /*0030*/ 	.string	""
        /*0030*/ 	.string	"ptxas"
        /*0030*/ 	.string	"Cuda compilation tools, release 13.0, V13.0.88"
        /*0030*/ 	.string	"Build cuda_13.0.r13.0/compiler.36424714_0"
        /*0030*/ 	.string	"-arch sm_100a -m 64 "



//--------------------- .note.nv.cuinfo           --------------------------
	.section	.note.nv.cuinfo,"",@"SHT_NOTE"
	.sectionflags	@"SHF_NOTE_NV_CUINFO"
        /*0018*/ 	.short	0x0002
        /*001a*/ 	.short	0x0064
        /*001c*/ 	.short	0x0082
	.zero		2


//--------------------- .nv.info                  --------------------------
	.section	.nv.info,"",@"SHT_CUDA_INFO"
	.align	4


	//----- nvinfo : EIATTR_REGCOUNT
	.align		4
        /*0000*/ 	.byte	0x04, 0x2f
        /*0002*/ 	.short	(.L_19 - .L_18)
	.align		4
.L_18:
        /*0004*/ 	.word	index@(_ZN7cutlass13device_kernelINS_4gemm6kernel13GemmUniversalIN4cute5tupleIJiiiiEEENS1_10collective13CollectiveMmaINS1_35MainloopSm100TmaUmmaWarpSpecializedILi6ELi2ELi4ENS5_IJNS4_1CILi1EEENSA_ILi2EEESB_EEEEENS5_IJNSA_ILi64EEESF_SF_EEENS_10tfloat32_tENS5_IJlSB_lEEESH_SI_NS4_8TiledMMAINS4_8MMA_AtomIJNS4_17SM100_MMA_TF32_SSISH_SH_fLi64ELi64ELNS4_4UMMA5MajorE0ELSN_0ELNSM_7ScaleInE0ELSO_0EEEEEENS4_6LayoutINS5_IJSB_SB_SB_EEENS5_IJNSA_ILi0EEEST_ST_EEEEENS5_IJNS4_10UnderscoreESW_SW_EEEEENS4_23SM90_TMA_LOAD_MULTICASTENS4_14ComposedLayoutINS4_7SwizzleILi3ELi4ELi3EEENS4_18smem_ptr_flag_bitsILi32EEENSR_INS5_IJNSA_ILi8EEENSA_ILi32EEEEEENS5_IJS16_SB_EEEEEEEvNS4_8identityENS4_13SM90_TMA_LOADES1A_vS1B_EENS_8epilogue10collective18CollectiveEpilogueINS1E_23Sm100TmaWarpSpecializedILi3ELi2ELi16ELb1ELb0EEEJSG_NS5_IJNSR_ISF_SB_EENSR_IS16_SB_EEEEESH_SI_SH_SI_NS1E_6fusion15FusionCallbacksIS1I_NS1M_17LinearCombinationISH_fSH_fLNS_15FloatRoundStyleE2EEESG_S1L_JEEENS4_5SM1004TMEM4LOAD26SM100_TMEM_LOAD_16dp128b8xES1C_S1A_NS4_17SM75_U32x4_LDSM_NENS4_14SM90_TMA_STOREES1A_NS4_17SM90_U32x4_STSM_NENS4_39AutoVectorizingCopyWithAssumedAlignmentILi128EEEEEEvvEEEEvNT_6ParamsE)
        /*0008*/ 	.word	0x00000050


	//----- nvinfo : EIATTR_FRAME_SIZE
	.align		4
.L_19:
        /*000c*/ 	.byte	0x04, 0x11
        /*000e*/ 	.short	(.L_21 - .L_20)
	.align		4
.L_20:
        /*0010*/ 	.word	index@($__internal_2_$__cuda_sm10x_tcgen05_guardrail_trap_unallocated_columns_being_dealloced)
        /*0014*/ 	.word	0x00000000


	//----- nvinfo : EIATTR_FRAME_SIZE
	.align		4
.L_21:
        /*0018*/ 	.byte	0x04, 0x11
        /*001a*/ 	.short	(.L_23 - .L_22)
	.align		4
.L_22:
        /*001c*/ 	.word	index@($__internal_1_$__cuda_sm10x_tcgen05_guardrail_trap_phase_invalid_during_alloc)
        /*0020*/ 	.word	0x00000000


	//----- nvinfo : EIATTR_FRAME_SIZE
	.align		4
.L_23:
        /*0024*/ 	.byte	0x04, 0x11
        /*0026*/ 	.short	(.L_25 - .L_24)
	.align		4
.L_24:
        /*0028*/ 	.word	index@($__internal_0_$__cuda_sm10x_tcgen05_guardrail_trap_col_being_dealloced_not_returned_by_alloc)
        /*002c*/ 	.word	0x00000000


	//----- nvinfo : EIATTR_FRAME_SIZE
	.align		4
.L_25:
        /*0030*/ 	.byte	0x04, 0x11
        /*0032*/ 	.short	(.L_27 - .L_26)
	.align		4
.L_26:
        /*0034*/ 	.word	index@(_ZN7cutlass13device_kernelINS_4gemm6kernel13GemmUniversalIN4cute5tupleIJiiiiEEENS1_10collective13CollectiveMmaINS1_35MainloopSm100TmaUmmaWarpSpecializedILi6ELi2ELi4ENS5_IJNS4_1CILi1EEENSA_ILi2EEESB_EEEEENS5_IJNSA_ILi64EEESF_SF_EEENS_10tfloat32_tENS5_IJlSB_lEEESH_SI_NS4_8TiledMMAINS4_8MMA_AtomIJNS4_17SM100_MMA_TF32_SSISH_SH_fLi64ELi64ELNS4_4UMMA5MajorE0ELSN_0ELNSM_7ScaleInE0ELSO_0EEEEEENS4_6LayoutINS5_IJSB_SB_SB_EEENS5_IJNSA_ILi0EEEST_ST_EEEEENS5_IJNS4_10UnderscoreESW_SW_EEEEENS4_23SM90_TMA_LOAD_MULTICASTENS4_14ComposedLayoutINS4_7SwizzleILi3ELi4ELi3EEENS4_18smem_ptr_flag_bitsILi32EEENSR_INS5_IJNSA_ILi8EEENSA_ILi32EEEEEENS5_IJS16_SB_EEEEEEEvNS4_8identityENS4_13SM90_TMA_LOADES1A_vS1B_EENS_8epilogue10collective18CollectiveEpilogueINS1E_23Sm100TmaWarpSpecializedILi3ELi2ELi16ELb1ELb0EEEJSG_NS5_IJNSR_ISF_SB_EENSR_IS16_SB_EEEEESH_SI_SH_SI_NS1E_6fusion15FusionCallbacksIS1I_NS1M_17LinearCombinationISH_fSH_fLNS_15FloatRoundStyleE2EEESG_S1L_JEEENS4_5SM1004TMEM4LOAD26SM100_TMEM_LOAD_16dp128b8xES1C_S1A_NS4_17SM75_U32x4_LDSM_NENS4_14SM90_TMA_STOREES1A_NS4_17SM90_U32x4_STSM_NENS4_39AutoVectorizingCopyWithAssumedAlignmentILi128EEEEEEvvEEEEvNT_6ParamsE)
        /*0038*/ 	.word	0x00000000


	//----- nvinfo : EIATTR_MIN_STACK_SIZE
	.align		4
.L_27:
        /*003c*/ 	.byte	0x04, 0x12
        /*003e*/ 	.short	(.L_29 - .L_28)
	.align		4
.L_28:
        /*0040*/ 	.word	index@(_ZN7cutlass13device_kernelINS_4gemm6kernel13GemmUniversalIN4cute5tupleIJiiiiEEENS1_10collective13CollectiveMmaINS1_35MainloopSm100TmaUmmaWarpSpecializedILi6ELi2ELi4ENS5_IJNS4_1CILi1EEENSA_ILi2EEESB_EEEEENS5_IJNSA_ILi64EEESF_SF_EEENS_10tfloat32_tENS5_IJlSB_lEEESH_SI_NS4_8TiledMMAINS4_8MMA_AtomIJNS4_17SM100_MMA_TF32_SSISH_SH_fLi64ELi64ELNS4_4UMMA5MajorE0ELSN_0ELNSM_7ScaleInE0ELSO_0EEEEEENS4_6LayoutINS5_IJSB_SB_SB_EEENS5_IJNSA_ILi0EEEST_ST_EEEEENS5_IJNS4_10UnderscoreESW_SW_EEEEENS4_23SM90_TMA_LOAD_MULTICASTENS4_14ComposedLayoutINS4_7SwizzleILi3ELi4ELi3EEENS4_18smem_ptr_flag_bitsILi32EEENSR_INS5_IJNSA_ILi8EEENSA_ILi32EEEEEENS5_IJS16_SB_EEEEEEEvNS4_8identityENS4_13SM90_TMA_LOADES1A_vS1B_EENS_8epilogue10collective18CollectiveEpilogueINS1E_23Sm100TmaWarpSpecializedILi3ELi2ELi16ELb1ELb0EEEJSG_NS5_IJNSR_ISF_SB_EENSR_IS16_SB_EEEEESH_SI_SH_SI_NS1E_6fusion15FusionCallbacksIS1I_NS1M_17LinearCombinationISH_fSH_fLNS_15FloatRoundStyleE2EEESG_S1L_JEEENS4_5SM1004TMEM4LOAD26SM100_TMEM_LOAD_16dp128b8xES1C_S1A_NS4_17SM75_U32x4_LDSM_NENS4_14SM90_TMA_STOREES1A_NS4_17SM90_U32x4_STSM_NENS4_39AutoVectorizingCopyWithAssumedAlignmentILi128EEEEEEvvEEEEvNT_6ParamsE)
        /*0044*/ 	.word	0x00000000
.L_29:


//--------------------- .nv.compat                --------------------------
	.section	.nv.compat,"",@"SHT_CUDA_COMPAT_INFO"
	.align	4
        /*0000*/ 	.byte	0x02, 0x09, 0x01, 0x00, 0x02, 0x02, 0x02, 0x00, 0x02, 0x05, 0x05, 0x00, 0x03, 0x07, 0x01, 0x01
        /*0010*/ 	.byte	0x02, 0x03, 0x01, 0x00, 0x02, 0x06, 0x01, 0x00, 0x04, 0x0b, 0x08, 0x00, 0x09, 0x00, 0x00, 0x00
        /*0020*/ 	.byte	0x00, 0x00, 0x00, 0x00


//--------------------- .nv.info._ZN7cutlass13device_kernelINS_4gemm6kernel13GemmUniversalIN4cute5tupleIJiiiiEEENS1_10collective13CollectiveMmaINS1_35MainloopSm100TmaUmmaWarpSpecializedILi6ELi2ELi4ENS5_IJNS4_1CILi1EEENSA_ILi2EEESB_EEEEENS5_IJNSA_ILi64EEESF_SF_EEENS_10tfloat32_tENS5_IJlSB_lEEESH_SI_NS4_8TiledMMAINS4_8MMA_AtomIJNS4_17SM100_MMA_TF32_SSISH_SH_fLi64ELi64ELNS4_4UMMA5MajorE0ELSN_0ELNSM_7ScaleInE0ELSO_0EEEEEENS4_6LayoutINS5_IJSB_SB_SB_EEENS5_IJNSA_ILi0EEEST_ST_EEEEENS5_IJNS4_10UnderscoreESW_SW_EEEEENS4_23SM90_TMA_LOAD_MULTICASTENS4_14ComposedLayoutINS4_7SwizzleILi3ELi4ELi3EEENS4_18smem_ptr_flag_bitsILi32EEENSR_INS5_IJNSA_ILi8EEENSA_ILi32EEEEEENS5_IJS16_SB_EEEEEEEvNS4_8identityENS4_13SM90_TMA_LOADES1A_vS1B_EENS_8epilogue10collective18CollectiveEpilogueINS1E_23Sm100TmaWarpSpecializedILi3ELi2ELi16ELb1ELb0EEEJSG_NS5_IJNSR_ISF_SB_EENSR_IS16_SB_EEEEESH_SI_SH_SI_NS1E_6fusion15FusionCallbacksIS1I_NS1M_17LinearCombinationISH_fSH_fLNS_15FloatRoundStyleE2EEESG_S1L_JEEENS4_5SM1004TMEM4LOAD26SM100_TMEM_LOAD_16dp128b8xES1C_S1A_NS4_17SM75_U32x4_LDSM_NENS4_14SM90_TMA_STOREES1A_NS4_17SM90_U32x4_STSM_NENS4_39AutoVectorizingCopyWithAssumedAlignmentILi128EEEEEEvvEEEEvNT_6ParamsE --------------------------
	.section	.nv.info._ZN7cutlass13device_kernelINS_4gemm6kernel13GemmUniversalIN4cute5tupleIJiiiiEEENS1_10collective13CollectiveMmaINS1_35MainloopSm100TmaUmmaWarpSpecializedILi6ELi2ELi4ENS5_IJNS4_1CILi1EEENSA_ILi2EEESB_EEEEENS5_IJNSA_ILi64EEESF_SF_EEENS_10tfloat32_tENS5_IJlSB_lEEESH_SI_NS4_8TiledMMAINS4_8MMA_AtomIJNS4_17SM100_MMA_TF32_SSISH_SH_fLi64ELi64ELNS4_4UMMA5MajorE0ELSN_0ELNSM_7ScaleInE0ELSO_0EEEEEENS4_6LayoutINS5_IJSB_SB_SB_EEENS5_IJNSA_ILi0EEEST_ST_EEEEENS5_IJNS4_10UnderscoreESW_SW_EEEEENS4_23SM90_TMA_LOAD_MULTICASTENS4_14ComposedLayoutINS4_7SwizzleILi3ELi4ELi3EEENS4_18smem_ptr_flag_bitsILi32EEENSR_INS5_IJNSA_ILi8EEENSA_ILi32EEEEEENS5_IJS16_SB_EEEEEEEvNS4_8identityENS4_13SM90_TMA_LOADES1A_vS1B_EENS_8epilogue10collective18CollectiveEpilogueINS1E_23Sm100TmaWarpSpecializedILi3ELi2ELi16ELb1ELb0EEEJSG_NS5_IJNSR_ISF_SB_EENSR_IS16_SB_EEEEESH_SI_SH_SI_NS1E_6fusion15FusionCallbacksIS1I_NS1M_17LinearCombinationISH_fSH_fLNS_15FloatRoundStyleE2EEESG_S1L_JEEENS4_5SM1004TMEM4LOAD26SM100_TMEM_LOAD_16dp128b8xES1C_S1A_NS4_17SM75_U32x4_LDSM_NENS4_14SM90_TMA_STOREES1A_NS4_17SM90_U32x4_STSM_NENS4_39AutoVectorizingCopyWithAssumedAlignmentILi128EEEEEEvvEEEEvNT_6ParamsE,"",@"SHT_CUDA_INFO"
	.sectionflags	@""
	.align	4


	//----- nvinfo : EIATTR_CUDA_API_VERSION
	.align		4
        /*0000*/ 	.byte	0x04, 0x37
        /*0002*/ 	.short	(.L_31 - .L_30)
.L_30:
        /*0004*/ 	.word	0x00000082


	//----- nvinfo : EIATTR_KPARAM_INFO
	.align		4
.L_31:
        /*0008*/ 	.byte	0x04, 0x17
        /*000a*/ 	.short	(.L_33 - .L_32)
.L_32:
        /*000c*/ 	.word	0x00000000
        /*0010*/ 	.short	0x0000
        /*0012*/ 	.short	0x0000
        /*0014*/ 	.byte	0x00, 0xf0, 0x01, 0x20


	//----- nvinfo : EIATTR_AT_ENTRY_FRAGMENTS
	.align		4
.L_33:
        /*0018*/ 	.byte	0x04, 0x4f
        /*001a*/ 	.short	(.L_35 - .L_34)


	//   ....[0]....
.L_34:
        /*001c*/ 	.word	0x00000006


	//----- nvinfo : EIATTR_RESERVED_SMEM_USED
	.align		4
.L_35:
        /*0020*/ 	.byte	0x01, 0x41
	.zero		2


	//----- nvinfo : EIATTR_SPARSE_MMA_MASK
	.align		4
        /*0024*/ 	.byte	0x03, 0x50
        /*0026*/ 	.short	0x0000


	//----- nvinfo : EIATTR_TCGEN05_1CTA_USED
	.align		4
        /*0028*/ 	.byte	0x01, 0x51
	.zero		2


	//----- nvinfo : EIATTR_MAXREG_COUNT
	.align		4
        /*002c*/ 	.byte	0x03, 0x1b
        /*002e*/ 	.short	0x00ff


	//----- nvinfo : EIATTR_NUM_BARRIERS
	.align		4
        /*0030*/ 	.byte	0x02, 0x4c
        /*0032*/ 	.byte	0x07
	.zero		1


	//----- nvinfo : EIATTR_EXTERNS
	.align		4
        /*0034*/ 	.byte	0x04, 0x0f
        /*0036*/ 	.short	(.L_37 - .L_36)


	//   ....[0]....
	.align		4
.L_36:
        /*0038*/ 	.word	index@(__assertfail)


	//----- nvinfo : EIATTR_MERCURY_ISA_VERSION
	.align		4
.L_37:
        /*003c*/ 	.byte	0x03, 0x5f
        /*003e*/ 	.short	0x0101


	//----- nvinfo : EIATTR_INT_WARP_WIDE_INSTR_OFFSETS
	.align		4
        /*0040*/ 	.byte	0x04, 0x31
        /*0042*/ 	.short	(.L_39 - .L_38)


	//   ....[0]....
.L_38:
        /*0044*/ 	.word	0x000041a0


	//   ....[1]....
        /*0048*/ 	.word	0x000041d0


	//   ....[2]....
        /*004c*/ 	.word	0x000041f0


	//   ....[3]....
        /*0050*/ 	.word	0x00004dc0


	//   ....[4]....
        /*0054*/ 	.word	0x00004e40


	//   ....[5]....
        /*0058*/ 	.word	0x00004f40


	//   ....[6]....
        /*005c*/ 	.word	0x00005050


	//----- nvinfo : EIATTR_COOP_GROUP_MASK_REGIDS
	.align		4
.L_39:
        /*0060*/ 	.byte	0x04, 0x29
        /*0062*/ 	.short	(.L_41 - .L_40)


	//   ....[0]....
.L_40:
        /*0064*/ 	.word	0xffffffff


	//   ....[1]....
        /*0068*/ 	.word	0xffffffff


	//   ....[2]....
        /*006c*/ 	.word	0xffffffff


	//   ....[3]....
        /*0070*/ 	.word	0xffffffff


	//   ....[4]....
        /*0074*/ 	.word	0xffffffff


	//   ....[5]....
        /*0078*/ 	.word	0xffffffff


	//   ....[6]....
        /*007c*/ 	.word	0xffffffff


	//   ....[7]....
        /*0080*/ 	.word	0xffffffff


	//   ....[8]....
        /*0084*/ 	.word	0xffffffff


	//   ....[9]....
        /*0088*/ 	.word	0xffffffff


	//   ....[10]....
        /*008c*/ 	.word	0xffffffff


	//   ....[11]....
        /*0090*/ 	.word	0xffffffff


	//   ....[12]....
        /*0094*/ 	.word	0xffffffff


	//   ....[13]....
        /*0098*/ 	.word	0xffffffff


	//----- nvinfo : EIATTR_COOP_GROUP_INSTR_OFFSETS
	.align		4
.L_41:
        /*009c*/ 	.byte	0x04, 0x28
        /*009e*/ 	.short	(.L_43 - .L_42)


	//   ....[0]....
.L_42:
        /*00a0*/ 	.word	0x00000080


	//   ....[1]....
        /*00a4*/ 	.word	0x000004f0


	//   ....[2]....
        /*00a8*/ 	.word	0x000006e0


	//   ....[3]....
        /*00ac*/ 	.word	0x00000860


	//   ....[4]....
        /*00b0*/ 	.word	0x00000960


	//   ....[5]....
        /*00b4*/ 	.word	0x00000ad0


	//   ....[6]....
        /*00b8*/ 	.word	0x00000c70


	//   ....[7]....
        /*00bc*/ 	.word	0x00000e20


	//   ....[8]....
        /*00c0*/ 	.word	0x000021f0


	//   ....[9]....
        /*00c4*/ 	.word	0x000031d0


	//   ....[10]....
        /*00c8*/ 	.word	0x000033e0


	//   ....[11]....
        /*00cc*/ 	.word	0x00003410


	//   ....[12]....
        /*00d0*/ 	.word	0x00004080


	//   ....[13]....
        /*00d4*/ 	.word	0x000042b0


	//----- nvinfo : EIATTR_VRC_CTA_INIT_COUNT
	.align		4
.L_43:
        /*00d8*/ 	.byte	0x02, 0x4a
        /*00da*/ 	.byte	0x80
	.zero		1


	//----- nvinfo : EIATTR_SYSCALL_OFFSETS
	.align		4
        /*00dc*/ 	.byte	0x04, 0x46
        /*00de*/ 	.short	(.L_45 - .L_44)


	//   ....[0]....
.L_44:
        /*00e0*/ 	.word	0x00005d60


	//   ....[1]....
        /*00e4*/ 	.word	0x00005e50


	//   ....[2]....
        /*00e8*/ 	.word	0x00006770


	//   ....[3]....
        /*00ec*/ 	.word	0x000071d0


	//----- nvinfo : EIATTR_MBARRIER_INSTR_OFFSETS
	.align		4
.L_45:
        /*00f0*/ 	.byte	0x04, 0x39
        /*00f2*/ 	.short	(.L_47 - .L_46)


	//   ....[0]....
.L_46:
        /*00f4*/ 	.word	0x00000610
        /*00f8*/ 	.word	0x000000ff
        /*00fc*/ 	.word	0x00000000
        /*0100*/ 	.short	0x0100
        /*0102*/ 	.byte	0x04
	.zero		1


	//   ....[1]....
        /*0104*/ 	.word	0x00000620
        /*0108*/ 	.word	0x000000ff
        /*010c*/ 	.word	0x00000030
        /*0110*/ 	.short	0x0100
        /*0112*/ 	.byte	0x04
	.zero		1


	//   ....[2]....
        /*0114*/ 	.word	0x00000630
        /*0118*/ 	.word	0x000000ff
        /*011c*/ 	.word	0x00000008
        /*0120*/ 	.short	0x0100
        /*0122*/ 	.byte	0x04
	.zero		1


	//   ....[3]....
        /*0124*/ 	.word	0x00000640
        /*0128*/ 	.word	0x000000ff
        /*012c*/ 	.word	0x00000038
        /*0130*/ 	.short	0x0100
        /*0132*/ 	.byte	0x04
	.zero		1


	//   ....[4]....
        /*0134*/ 	.word	0x00000650
        /*0138*/ 	.word	0x000000ff
        /*013c*/ 	.word	0x00000010
        /*0140*/ 	.short	0x0100
        /*0142*/ 	.byte	0x04
	.zero		1


	//   ....[5]....
        /*0144*/ 	.word	0x00000660
        /*0148*/ 	.word	0x000000ff
        /*014c*/ 	.word	0x00000040
        /*0150*/ 	.short	0x0100
        /*0152*/ 	.byte	0x04
	.zero		1


	//   ....[6]....
        /*0154*/ 	.word	0x00000670
        /*0158*/ 	.word	0x000000ff
        /*015c*/ 	.word	0x00000018
        /*0160*/ 	.short	0x0100
        /*0162*/ 	.byte	0x04
	.zero		1


	//   ....[7]....
        /*0164*/ 	.word	0x00000680
        /*0168*/ 	.word	0x000000ff
        /*016c*/ 	.word	0x00000048
        /*0170*/ 	.short	0x0100
        /*0172*/ 	.byte	0x04
	.zero		1


	//   ....[8]....
        /*0174*/ 	.word	0x00000690
        /*0178*/ 	.word	0x000000ff
        /*017c*/ 	.word	0x00000020
        /*0180*/ 	.short	0x0100
        /*0182*/ 	.byte	0x04
	.zero		1


	//   ....[9]....
        /*0184*/ 	.word	0x000006a0
        /*0188*/ 	.word	0x000000ff
        /*018c*/ 	.word	0x00000050
        /*0190*/ 	.short	0x0100
        /*0192*/ 	.byte	0x04
	.zero		1


	//   ....[10]....
        /*0194*/ 	.word	0x000006b0
        /*0198*/ 	.word	0x000000ff
        /*019c*/ 	.word	0x00000028
        /*01a0*/ 	.short	0x0100
        /*01a2*/ 	.byte	0x04
	.zero		1


	//   ....[11]....
        /*01a4*/ 	.word	0x000006c0
        /*01a8*/ 	.word	0x000000ff
        /*01ac*/ 	.word	0x00000058
        /*01b0*/ 	.short	0x0100
        /*01b2*/ 	.byte	0x04
	.zero		1


	//   ....[12]....
        /*01b4*/ 	.word	0x000007f0
        /*01b8*/ 	.word	0x000000ff
        /*01bc*/ 	.word	0x00000060
        /*01c0*/ 	.short	0x0100
        /*01c2*/ 	.byte	0x04
	.zero		1


	//   ....[13]....
        /*01c4*/ 	.word	0x00000800
        /*01c8*/ 	.word	0x000000ff
        /*01cc*/ 	.word	0x00000078
        /*01d0*/ 	.short	0x0100
        /*01d2*/ 	.byte	0x04
	.zero		1


	//   ....[14]....
        /*01d4*/ 	.word	0x00000810
        /*01d8*/ 	.word	0x000000ff
        /*01dc*/ 	.word	0x00000068
        /*01e0*/ 	.short	0x0100
        /*01e2*/ 	.byte	0x04
	.zero		1


	//   ....[15]....
        /*01e4*/ 	.word	0x00000820
        /*01e8*/ 	.word	0x000000ff
        /*01ec*/ 	.word	0x00000080
        /*01f0*/ 	.short	0x0100
        /*01f2*/ 	.byte	0x04
	.zero		1


	//   ....[16]....
        /*01f4*/ 	.word	0x00000830
        /*01f8*/ 	.word	0x000000ff
        /*01fc*/ 	.word	0x00000070
        /*0200*/ 	.short	0x0100
        /*0202*/ 	.byte	0x04
	.zero		1


	//   ....[17]....
        /*0204*/ 	.word	0x00000840
        /*0208*/ 	.word	0x000000ff
        /*020c*/ 	.word	0x00000088
        /*0210*/ 	.short	0x0100
        /*0212*/ 	.byte	0x04
	.zero		1


	//   ....[18]....
        /*0214*/ 	.word	0x00000930
        /*0218*/ 	.word	0x000000ff
        /*021c*/ 	.word	0x00000090
        /*0220*/ 	.short	0x0100
        /*0222*/ 	.byte	0x06
	.zero		1


	//   ....[19]....
        /*0224*/ 	.word	0x00000940
        /*0228*/ 	.word	0x000000ff
        /*022c*/ 	.word	0x00000098
        /*0230*/ 	.short	0x0100
        /*0232*/ 	.byte	0x06
	.zero		1


	//   ....[20]....
        /*0234*/ 	.word	0x00000a80
        /*0238*/ 	.word	0x000000ff
        /*023c*/ 	.word	0x000000a0
        /*0240*/ 	.short	0x0100
        /*0242*/ 	.byte	0x06
	.zero		1


	//   ....[21]....
        /*0244*/ 	.word	0x00000a90
        /*0248*/ 	.word	0x000000ff
        /*024c*/ 	.word	0x000000b0
        /*0250*/ 	.short	0x0100
        /*0252*/ 	.byte	0x06
	.zero		1


	//   ....[22]....
        /*0254*/ 	.word	0x00000aa0
        /*0258*/ 	.word	0x000000ff
        /*025c*/ 	.word	0x000000a8
        /*0260*/ 	.short	0x0100
        /*0262*/ 	.byte	0x06
	.zero		1


	//   ....[23]....
        /*0264*/ 	.word	0x00000ab0
        /*0268*/ 	.word	0x000000ff
        /*026c*/ 	.word	0x000000b8
        /*0270*/ 	.short	0x0100
        /*0272*/ 	.byte	0x06
	.zero		1


	//   ....[24]....
        /*0274*/ 	.word	0x00000be0
        /*0278*/ 	.word	0x000000ff
        /*027c*/ 	.word	0x000000c0
        /*0280*/ 	.short	0x0100
        /*0282*/ 	.byte	0x04
	.zero		1


	//   ....[25]....
        /*0284*/ 	.word	0x00000bf0
        /*0288*/ 	.word	0x000000ff
        /*028c*/ 	.word	0x000000e0
        /*0290*/ 	.short	0x0100
        /*0292*/ 	.byte	0x04
	.zero		1


	//   ....[26]....
        /*0294*/ 	.word	0x00000c00
        /*0298*/ 	.word	0x000000ff
        /*029c*/ 	.word	0x000000c8
        /*02a0*/ 	.short	0x0100
        /*02a2*/ 	.byte	0x04
	.zero		1


	//   ....[27]....
        /*02a4*/ 	.word	0x00000c10
        /*02a8*/ 	.word	0x000000ff
        /*02ac*/ 	.word	0x000000e8
        /*02b0*/ 	.short	0x0100
        /*02b2*/ 	.byte	0x04
	.zero		1


	//   ....[28]....
        /*02b4*/ 	.word	0x00000c20
        /*02b8*/ 	.word	0x000000ff
        /*02bc*/ 	.word	0x000000d0
        /*02c0*/ 	.short	0x0100
        /*02c2*/ 	.byte	0x04
	.zero		1


	//   ....[29]....
        /*02c4*/ 	.word	0x00000c30
        /*02c8*/ 	.word	0x000000ff
        /*02cc*/ 	.word	0x000000f0
        /*02d0*/ 	.short	0x0100
        /*02d2*/ 	.byte	0x04
	.zero		1


	//   ....[30]....
        /*02d4*/ 	.word	0x00000c40
        /*02d8*/ 	.word	0x000000ff
        /*02dc*/ 	.word	0x000000d8
        /*02e0*/ 	.short	0x0100
        /*02e2*/ 	.byte	0x04
	.zero		1


	//   ....[31]....
        /*02e4*/ 	.word	0x00000c50
        /*02e8*/ 	.word	0x000000ff
        /*02ec*/ 	.word	0x000000f8
        /*02f0*/ 	.short	0x0100
        /*02f2*/ 	.byte	0x04
	.zero		1


	//   ....[32]....
        /*02f4*/ 	.word	0x00000d40
        /*02f8*/ 	.word	0x000000ff
        /*02fc*/ 	.word	0x00000100
        /*0300*/ 	.short	0x0100
        /*0302*/ 	.byte	0x04
	.zero		1


	//   ....[33]....
        /*0304*/ 	.word	0x00000d50
        /*0308*/ 	.word	0x000000ff
        /*030c*/ 	.word	0x00000110
        /*0310*/ 	.short	0x0100
        /*0312*/ 	.byte	0x04
	.zero		1


	//   ....[34]....
        /*0314*/ 	.word	0x00000d60
        /*0318*/ 	.word	0x000000ff
        /*031c*/ 	.word	0x00000108
        /*0320*/ 	.short	0x0100
        /*0322*/ 	.byte	0x04
	.zero		1


	//   ....[35]....
        /*0324*/ 	.word	0x00000d70
        /*0328*/ 	.word	0x000000ff
        /*032c*/ 	.word	0x00000118
        /*0330*/ 	.short	0x0100
        /*0332*/ 	.byte	0x04
	.zero		1


	//   ....[36]....
        /*0334*/ 	.word	0x000018d0
        /*0338*/ 	.word	0x00000000
        /*033c*/ 	.word	0x00000110
        /*0340*/ 	.short	0x010a
        /*0342*/ 	.byte	0xff
	.zero		1


	//   ....[37]....
        /*0344*/ 	.word	0x00001900
        /*0348*/ 	.word	0x00000000
        /*034c*/ 	.word	0x00000100
        /*0350*/ 	.short	0x0101
        /*0352*/ 	.byte	0xff
	.zero		1


	//   ....[38]....
        /*0354*/ 	.word	0x000019d0
        /*0358*/ 	.word	0x000000ff
        /*035c*/ 	.word	0x00000030
        /*0360*/ 	.short	0x010a
        /*0362*/ 	.byte	0x04
	.zero		1


	//   ....[39]....
        /*0364*/ 	.word	0x00001a50
        /*0368*/ 	.word	0x000000ff
        /*036c*/ 	.word	0x00000030
        /*0370*/ 	.short	0x010a
        /*0372*/ 	.byte	0x21
	.zero		1


	//   ....[40]....
        /*0374*/ 	.word	0x00001bf0
        /*0378*/ 	.word	0x000000ff
        /*037c*/ 	.word	0x00000030
        /*0380*/ 	.short	0x010a
        /*0382*/ 	.byte	0x05
	.zero		1


	//   ....[41]....
        /*0384*/ 	.word	0x00001de0
        /*0388*/ 	.word	0x000000ff
        /*038c*/ 	.word	0x00000098
        /*0390*/ 	.short	0x0101
        /*0392*/ 	.byte	0x15
	.zero		1


	//   ....[42]....
        /*0394*/ 	.word	0x00001e00
        /*0398*/ 	.word	0x000000ff
        /*039c*/ 	.word	0x00000030
        /*03a0*/ 	.short	0x010a
        /*03a2*/ 	.byte	0x04
	.zero		1


	//   ....[43]....
        /*03a4*/ 	.word	0x00001e80
        /*03a8*/ 	.word	0x000000ff
        /*03ac*/ 	.word	0x00000030
        /*03b0*/ 	.short	0x010a
        /*03b2*/ 	.byte	0x21
	.zero		1


	//   ....[44]....
        /*03b4*/ 	.word	0x00002010
        /*03b8*/ 	.word	0x000000ff
        /*03bc*/ 	.word	0x00000030
        /*03c0*/ 	.short	0x010a
        /*03c2*/ 	.byte	0x05
	.zero		1


	//   ....[45]....
        /*03c4*/ 	.word	0x00002220
        /*03c8*/ 	.word	0x00000003
        /*03cc*/ 	.word	0x000000a0
        /*03d0*/ 	.short	0x010a
        /*03d2*/ 	.byte	0xff
	.zero		1


	//   ....[46]....
        /*03d4*/ 	.word	0x00002370
        /*03d8*/ 	.word	0x00000000
        /*03dc*/ 	.word	0x00000000
        /*03e0*/ 	.short	0x0101
        /*03e2*/ 	.byte	0xff
	.zero		1


	//   ....[47]....
        /*03e4*/ 	.word	0x00002930
        /*03e8*/ 	.word	0x000000ff
        /*03ec*/ 	.word	0x00000000
        /*03f0*/ 	.short	0x010a
        /*03f2*/ 	.byte	0x04
	.zero		1


	//   ....[48]....
        /*03f4*/ 	.word	0x000029c0
        /*03f8*/ 	.word	0x000000ff
        /*03fc*/ 	.word	0x00000000
        /*0400*/ 	.short	0x010a
        /*0402*/ 	.byte	0x05
	.zero		1


	//   ....[49]....
        /*0404*/ 	.word	0x00002a50
        /*0408*/ 	.word	0x000000ff
        /*040c*/ 	.word	0x00000000
        /*0410*/ 	.short	0x010a
        /*0412*/ 	.byte	0x05
	.zero		1


	//   ....[50]....
        /*0414*/ 	.word	0x00002ae0
        /*0418*/ 	.word	0x000000ff
        /*041c*/ 	.word	0x00000000
        /*0420*/ 	.short	0x010a
        /*0422*/ 	.byte	0x05
	.zero		1


	//   ....[51]....
        /*0424*/ 	.word	0x00002b70
        /*0428*/ 	.word	0x000000ff
        /*042c*/ 	.word	0x00000000
        /*0430*/ 	.short	0x010a
        /*0432*/ 	.byte	0x05
	.zero		1


	//   ....[52]....
        /*0434*/ 	.word	0x00002c10
        /*0438*/ 	.word	0x00000000
        /*043c*/ 	.word	0x00000000
        /*0440*/ 	.short	0x010a
        /*0442*/ 	.byte	0xff
	.zero		1


	//   ....[53]....
        /*0444*/ 	.word	0x00002d30
        /*0448*/ 	.word	0x00000002
        /*044c*/ 	.word	0x00000100
        /*0450*/ 	.short	0x010a
        /*0452*/ 	.byte	0xff
	.zero		1


	//   ....[54]....
        /*0454*/ 	.word	0x00002da0
        /*0458*/ 	.word	0x00000002
        /*045c*/ 	.word	0x00000000
        /*0460*/ 	.short	0x0101
        /*0462*/ 	.byte	0xff
	.zero		1


	//   ....[55]....
        /*0464*/ 	.word	0x00002dc0
        /*0468*/ 	.word	0x000000ff
        /*046c*/ 	.word	0x000000b0
        /*0470*/ 	.short	0x010a
        /*0472*/ 	.byte	0x04
	.zero		1


	//   ....[56]....
        /*0474*/ 	.word	0x00002ee0
        /*0478*/ 	.word	0x00000002
        /*047c*/ 	.word	0x000000a0
        /*0480*/ 	.short	0x010a
        /*0482*/ 	.byte	0xff
	.zero		1


	//   ....[57]....
        /*0484*/ 	.word	0x00002fe0
        /*0488*/ 	.word	0x00000002
        /*048c*/ 	.word	0x00000000
        /*0490*/ 	.short	0x0101
        /*0492*/ 	.byte	0xff
	.zero		1


	//   ....[58]....
        /*0494*/ 	.word	0x00003070
        /*0498*/ 	.word	0x000000ff
        /*049c*/ 	.word	0x000000b0
        /*04a0*/ 	.short	0x0106
        /*04a2*/ 	.byte	0x04
	.zero		1


	//   ....[59]....
        /*04a4*/ 	.word	0x00003090
        /*04a8*/ 	.word	0x000000ff
        /*04ac*/ 	.word	0x000000b0
        /*04b0*/ 	.short	0x010a
        /*04b2*/ 	.byte	0x04
	.zero		1


	//   ....[60]....
        /*04b4*/ 	.word	0x00003120
        /*04b8*/ 	.word	0x000000ff
        /*04bc*/ 	.word	0x000000b0
        /*04c0*/ 	.short	0x0106
        /*04c2*/ 	.byte	0x07
	.zero		1


	//   ....[61]....
        /*04c4*/ 	.word	0x00003160
        /*04c8*/ 	.word	0x00000000
        /*04cc*/ 	.word	0x000000b0
        /*04d0*/ 	.short	0x010a
        /*04d2*/ 	.byte	0xff
	.zero		1


	//   ....[62]....
        /*04d4*/ 	.word	0x00003730
        /*04d8*/ 	.word	0x00000000
        /*04dc*/ 	.word	0x000000a0
        /*04e0*/ 	.short	0x010a
        /*04e2*/ 	.byte	0xff
	.zero		1


	//   ....[63]....
        /*04e4*/ 	.word	0x00003830
        /*04e8*/ 	.word	0x00000003
        /*04ec*/ 	.word	0x00000000
        /*04f0*/ 	.short	0x0101
        /*04f2*/ 	.byte	0xff
	.zero		1


	//   ....[64]....
        /*04f4*/ 	.word	0x00003840
        /*04f8*/ 	.word	0x000000ff
        /*04fc*/ 	.word	0x00000000
        /*0500*/ 	.short	0x010a
        /*0502*/ 	.byte	0x04
	.zero		1


	//   ....[65]....
        /*0504*/ 	.word	0x000038c0
        /*0508*/ 	.word	0x000000ff
        /*050c*/ 	.word	0x000000e0
        /*0510*/ 	.short	0x010a
        /*0512*/ 	.byte	0x2e
	.zero		1


	//   ....[66]....
        /*0514*/ 	.word	0x000039a0
        /*0518*/ 	.word	0x000000ff
        /*051c*/ 	.word	0x00000000
        /*0520*/ 	.short	0x010a
        /*0522*/ 	.byte	0x07
	.zero		1


	//   ....[67]....
        /*0524*/ 	.word	0x00003ae0
        /*0528*/ 	.word	0x000000ff
        /*052c*/ 	.word	0x00000000
        /*0530*/ 	.short	0x010a
        /*0532*/ 	.byte	0x04
	.zero		1


	//   ....[68]....
        /*0534*/ 	.word	0x00003eb0
        /*0538*/ 	.word	0x000000ff
        /*053c*/ 	.word	0x00000000
        /*0540*/ 	.short	0x010a
        /*0542*/ 	.byte	0x04
	.zero		1


	//   ....[69]....
        /*0544*/ 	.word	0x00003f40
        /*0548*/ 	.word	0x000000ff
        /*054c*/ 	.word	0x00000000
        /*0550*/ 	.short	0x010a
        /*0552*/ 	.byte	0x05
	.zero		1


	//   ....[70]....
        /*0554*/ 	.word	0x00003fd0
        /*0558*/ 	.word	0x000000ff
        /*055c*/ 	.word	0x00000000
        /*0560*/ 	.short	0x010a
        /*0562*/ 	.byte	0x05
	.zero		1


	//   ....[71]....
        /*0564*/ 	.word	0x00004060
        /*0568*/ 	.word	0x000000ff
        /*056c*/ 	.word	0x00000000
        /*0570*/ 	.short	0x010a
        /*0572*/ 	.byte	0x04
	.zero		1


	//   ....[72]....
        /*0574*/ 	.word	0x000044f0
        /*0578*/ 	.word	0x0000000c
        /*057c*/ 	.word	0x000000a0
        /*0580*/ 	.short	0x010a
        /*0582*/ 	.byte	0xff
	.zero		1


	//   ....[73]....
        /*0584*/ 	.word	0x00004660
        /*0588*/ 	.word	0x00000000
        /*058c*/ 	.word	0x00000000
        /*0590*/ 	.short	0x0101
        /*0592*/ 	.byte	0xff
	.zero		1


	//   ....[74]....
        /*0594*/ 	.word	0x00004ae0
        /*0598*/ 	.word	0x000000ff
        /*059c*/ 	.word	0x00000098
        /*05a0*/ 	.short	0x010a
        /*05a2*/ 	.byte	0x18
	.zero		1


	//   ....[75]....
        /*05a4*/ 	.word	0x00004ca0
        /*05a8*/ 	.word	0x000000ff
        /*05ac*/ 	.word	0x00000078
        /*05b0*/ 	.short	0x010a
        /*05b2*/ 	.byte	0x04
	.zero		1


	//   ....[76]....
        /*05b4*/ 	.word	0x00004e70
        /*05b8*/ 	.word	0x000000ff
        /*05bc*/ 	.word	0x00000060
        /*05c0*/ 	.short	0x010b
        /*05c2*/ 	.byte	0x04
	.zero		1


	//   ....[77]....
        /*05c4*/ 	.word	0x00004e80
        /*05c8*/ 	.word	0x000000ff
        /*05cc*/ 	.word	0x00000000
        /*05d0*/ 	.short	0x0101
        /*05d2*/ 	.byte	0x14
	.zero		1


	//   ....[78]....
        /*05d4*/ 	.word	0x00004e90
        /*05d8*/ 	.word	0x000000ff
        /*05dc*/ 	.word	0x00000078
        /*05e0*/ 	.short	0x010a
        /*05e2*/ 	.byte	0x05
	.zero		1


	//   ....[79]....
        /*05e4*/ 	.word	0x00005080
        /*05e8*/ 	.word	0x000000ff
        /*05ec*/ 	.word	0x00000060
        /*05f0*/ 	.short	0x010b
        /*05f2*/ 	.byte	0x05
	.zero		1


	//   ....[80]....
        /*05f4*/ 	.word	0x00005090
        /*05f8*/ 	.word	0x000000ff
        /*05fc*/ 	.word	0x00000000
        /*0600*/ 	.short	0x0101
        /*0602*/ 	.byte	0x04
	.zero		1


	//   ....[81]....
        /*0604*/ 	.word	0x00005130
        /*0608*/ 	.word	0x000000ff
        /*060c*/ 	.word	0x00000000
        /*0610*/ 	.short	0x010a
        /*0612*/ 	.byte	0x04
	.zero		1


	//   ....[82]....
        /*0614*/ 	.word	0x000051c0
        /*0618*/ 	.word	0x000000ff
        /*061c*/ 	.word	0x00000000
        /*0620*/ 	.short	0x010a
        /*0622*/ 	.byte	0x05
	.zero		1


	//   ....[83]....
        /*0624*/ 	.word	0x00005260
        /*0628*/ 	.word	0x00000000
        /*062c*/ 	.word	0x00000000
        /*0630*/ 	.short	0x010a
        /*0632*/ 	.byte	0xff
	.zero		1


	//   ....[84]....
        /*0634*/ 	.word	0x000055d0
        /*0638*/ 	.word	0x00000000
        /*063c*/ 	.word	0x000000a0
        /*0640*/ 	.short	0x010a
        /*0642*/ 	.byte	0xff
	.zero		1


	//   ....[85]....
        /*0644*/ 	.word	0x000056a0
        /*0648*/ 	.word	0x00000000
        /*064c*/ 	.word	0x00000000
        /*0650*/ 	.short	0x0101
        /*0652*/ 	.byte	0xff
	.zero		1


	//   ....[86]....
        /*0654*/ 	.word	0x000062f0
        /*0658*/ 	.word	0x00000002
        /*065c*/ 	.word	0x00000060
        /*0660*/ 	.short	0x010a
        /*0662*/ 	.byte	0xff
	.zero		1


	//   ....[87]....
        /*0664*/ 	.word	0x00006330
        /*0668*/ 	.word	0x00000047
        /*066c*/ 	.word	0x000000c0
        /*0670*/ 	.short	0x010a
        /*0672*/ 	.byte	0xff
	.zero		1


	//   ....[88]....
        /*0674*/ 	.word	0x00006420
        /*0678*/ 	.word	0x00000002
        /*067c*/ 	.word	0x00000060
        /*0680*/ 	.short	0x010a
        /*0682*/ 	.byte	0xff
	.zero		1


	//   ....[89]....
        /*0684*/ 	.word	0x00006650
        /*0688*/ 	.word	0x00000047
        /*068c*/ 	.word	0x000000c0
        /*0690*/ 	.short	0x010a
        /*0692*/ 	.byte	0xff
	.zero		1


	//   ....[90]....
        /*0694*/ 	.word	0x00006ef0
        /*0698*/ 	.word	0x00000000
        /*069c*/ 	.word	0x00000000
        /*06a0*/ 	.short	0x0101
        /*06a2*/ 	.byte	0xff
	.zero		1


	//   ....[91]....
        /*06a4*/ 	.word	0x00006f00
        /*06a8*/ 	.word	0x00000002
        /*06ac*/ 	.word	0x00000060
        /*06b0*/ 	.short	0x010a
        /*06b2*/ 	.byte	0xff
	.zero		1


	//   ....[92]....
        /*06b4*/ 	.word	0x00006fd0
        /*06b8*/ 	.word	0x00000002
        /*06bc*/ 	.word	0x00000060
        /*06c0*/ 	.short	0x010a
        /*06c2*/ 	.byte	0xff
	.zero		1


	//   ....[93]....
        /*06c4*/ 	.word	0x000075d0
        /*06c8*/ 	.word	0x000000ff
        /*06cc*/ 	.word	0x00000000
        /*06d0*/ 	.short	0x0101
        /*06d2*/ 	.byte	0x04
	.zero		1


	//   ....[94]....
        /*06d4*/ 	.word	0x000079c0
        /*06d8*/ 	.word	0x00000000
        /*06dc*/ 	.word	0x00000000
        /*06e0*/ 	.short	0x0101
        /*06e2*/ 	.byte	0xff
	.zero		1


	//   ....[95]....
        /*06e4*/ 	.word	0x00007c70
        /*06e8*/ 	.word	0x000000ff
        /*06ec*/ 	.word	0x00000000
        /*06f0*/ 	.short	0x0101
        /*06f2*/ 	.byte	0x04
	.zero		1


	//   ....[96]....
        /*06f4*/ 	.word	0x00007c90
        /*06f8*/ 	.word	0x00000000
        /*06fc*/ 	.word	0x00000110
        /*0700*/ 	.short	0x010a
        /*0702*/ 	.byte	0xff
	.zero		1


	//   ....[97]....
        /*0704*/ 	.word	0x00007cf0
        /*0708*/ 	.word	0x00000000
        /*070c*/ 	.word	0x00000030
        /*0710*/ 	.short	0x010a
        /*0712*/ 	.byte	0xff
	.zero		1


	//   ....[98]....
        /*0714*/ 	.word	0x00007d50
        /*0718*/ 	.word	0x00000000
        /*071c*/ 	.word	0x00000030
        /*0720*/ 	.short	0x010a
        /*0722*/ 	.byte	0xff
	.zero		1


	//   ....[99]....
        /*0724*/ 	.word	0x00007da0
        /*0728*/ 	.word	0x00000003
        /*072c*/ 	.word	0x000000a0
        /*0730*/ 	.short	0x010a
        /*0732*/ 	.byte	0xff
	.zero		1


	//   ....[100]....
        /*0734*/ 	.word	0x00007e00
        /*0738*/ 	.word	0x00000000
        /*073c*/ 	.word	0x00000000
        /*0740*/ 	.short	0x010a
        /*0742*/ 	.byte	0xff
	.zero		1


	//   ....[101]....
        /*0744*/ 	.word	0x00007e60
        /*0748*/ 	.word	0x00000000
        /*074c*/ 	.word	0x00000000
        /*0750*/ 	.short	0x010a
        /*0752*/ 	.byte	0xff
	.zero		1


	//   ....[102]....
        /*0754*/ 	.word	0x00007ec0
        /*0758*/ 	.word	0x00000000
        /*075c*/ 	.word	0x00000000
        /*0760*/ 	.short	0x010a
        /*0762*/ 	.byte	0xff
	.zero		1


	//   ....[103]....
        /*0764*/ 	.word	0x00007f20
        /*0768*/ 	.word	0x00000000
        /*076c*/ 	.word	0x00000000
        /*0770*/ 	.short	0x010a
        /*0772*/ 	.byte	0xff
	.zero		1


	//   ....[104]....
        /*0774*/ 	.word	0x00007f80
        /*0778*/ 	.word	0x00000000
        /*077c*/ 	.word	0x00000000
        /*0780*/ 	.short	0x010a
        /*0782*/ 	.byte	0xff
	.zero		1


	//   ....[105]....
        /*0784*/ 	.word	0x00007fd0
        /*0788*/ 	.word	0x00000002
        /*078c*/ 	.word	0x00000100
        /*0790*/ 	.short	0x010a
        /*0792*/ 	.byte	0xff
	.zero		1


	//   ....[106]....
        /*0794*/ 	.word	0x00008030
        /*0798*/ 	.word	0x00000002
        /*079c*/ 	.word	0x000000b0
        /*07a0*/ 	.short	0x010a
        /*07a2*/ 	.byte	0xff
	.zero		1


	//   ....[107]....
        /*07a4*/ 	.word	0x00008080
        /*07a8*/ 	.word	0x00000002
        /*07ac*/ 	.word	0x000000a0
        /*07b0*/ 	.short	0x010a
        /*07b2*/ 	.byte	0xff
	.zero		1


	//   ....[108]....
        /*07b4*/ 	.word	0x000080e0
        /*07b8*/ 	.word	0x00000000
        /*07bc*/ 	.word	0x000000b0
        /*07c0*/ 	.short	0x010a
        /*07c2*/ 	.byte	0xff
	.zero		1


	//   ....[109]....
        /*07c4*/ 	.word	0x00008130
        /*07c8*/ 	.word	0x00000000
        /*07cc*/ 	.word	0x000000a0
        /*07d0*/ 	.short	0x010a
        /*07d2*/ 	.byte	0xff
	.zero		1


	//   ....[110]....
        /*07d4*/ 	.word	0x00008190
        /*07d8*/ 	.word	0x00000002
        /*07dc*/ 	.word	0x000000e0
        /*07e0*/ 	.short	0x010a
        /*07e2*/ 	.byte	0xff
	.zero		1


	//   ....[111]....
        /*07e4*/ 	.word	0x000081f0
        /*07e8*/ 	.word	0x00000000
        /*07ec*/ 	.word	0x00000000
        /*07f0*/ 	.short	0x010a
        /*07f2*/ 	.byte	0xff
	.zero		1


	//   ....[112]....
        /*07f4*/ 	.word	0x00008250
        /*07f8*/ 	.word	0x00000000
        /*07fc*/ 	.word	0x00000000
        /*0800*/ 	.short	0x010a
        /*0802*/ 	.byte	0xff
	.zero		1


	//   ....[113]....
        /*0804*/ 	.word	0x000082b0
        /*0808*/ 	.word	0x00000000
        /*080c*/ 	.word	0x00000000
        /*0810*/ 	.short	0x010a
        /*0812*/ 	.byte	0xff
	.zero		1


	//   ....[114]....
        /*0814*/ 	.word	0x00008310
        /*0818*/ 	.word	0x00000000
        /*081c*/ 	.word	0x00000000
        /*0820*/ 	.short	0x010a
        /*0822*/ 	.byte	0xff
	.zero		1


	//   ....[115]....
        /*0824*/ 	.word	0x00008370
        /*0828*/ 	.word	0x00000000
        /*082c*/ 	.word	0x00000000
        /*0830*/ 	.short	0x010a
        /*0832*/ 	.byte	0xff
	.zero		1


	//   ....[116]....
        /*0834*/ 	.word	0x000083c0
        /*0838*/ 	.word	0x0000000c
        /*083c*/ 	.word	0x000000a0
        /*0840*/ 	.short	0x010a
        /*0842*/ 	.byte	0xff
	.zero		1


	//   ....[117]....
        /*0844*/ 	.word	0x00008420
        /*0848*/ 	.word	0x00000000
        /*084c*/ 	.word	0x00000098
        /*0850*/ 	.short	0x010a
        /*0852*/ 	.byte	0xff
	.zero		1


	//   ....[118]....
        /*0854*/ 	.word	0x00008480
        /*0858*/ 	.word	0x00000000
        /*085c*/ 	.word	0x00000078
        /*0860*/ 	.short	0x010a
        /*0862*/ 	.byte	0xff
	.zero		1


	//   ....[119]....
        /*0864*/ 	.word	0x000084e0
        /*0868*/ 	.word	0x00000006
        /*086c*/ 	.word	0x00000078
        /*0870*/ 	.short	0x010a
        /*0872*/ 	.byte	0xff
	.zero		1


	//   ....[120]....
        /*0874*/ 	.word	0x00008540
        /*0878*/ 	.word	0x00000000
        /*087c*/ 	.word	0x00000000
        /*0880*/ 	.short	0x010a
        /*0882*/ 	.byte	0xff
	.zero		1


	//   ....[121]....
        /*0884*/ 	.word	0x000085a0
        /*0888*/ 	.word	0x00000000
        /*088c*/ 	.word	0x00000000
        /*0890*/ 	.short	0x010a
        /*0892*/ 	.byte	0xff
	.zero		1


	//   ....[122]....
        /*0894*/ 	.word	0x000085f0
        /*0898*/ 	.word	0x00000000
        /*089c*/ 	.word	0x000000a0
        /*08a0*/ 	.short	0x010a
        /*08a2*/ 	.byte	0xff
	.zero		1


	//   ....[123]....
        /*08a4*/ 	.word	0x00008640
        /*08a8*/ 	.word	0x00000002
        /*08ac*/ 	.word	0x00000060
        /*08b0*/ 	.short	0x010a
        /*08b2*/ 	.byte	0xff
	.zero		1


	//   ....[124]....
        /*08b4*/ 	.word	0x00008690
        /*08b8*/ 	.word	0x00000047
        /*08bc*/ 	.word	0x000000c0
        /*08c0*/ 	.short	0x010a
        /*08c2*/ 	.byte	0xff
	.zero		1


	//   ....[125]....
        /*08c4*/ 	.word	0x000086e0
        /*08c8*/ 	.word	0x00000002
        /*08cc*/ 	.word	0x00000060
        /*08d0*/ 	.short	0x010a
        /*08d2*/ 	.byte	0xff
	.zero		1


	//----- nvinfo : EIATTR_NUM_MBARRIERS
	.align		4
.L_47:
        /*08d4*/ 	.byte	0x03, 0x38
        /*08d6*/ 	.short	0x0024


	//----- nvinfo : EIATTR_EXIT_INSTR_OFFSETS
	.align		4
        /*08d8*/ 	.byte	0x04, 0x1c
        /*08da*/ 	.short	(.L_49 - .L_48)


	//   ....[0]....
.L_48:
        /*08dc*/ 	.word	0x00002c40


	//   ....[1]....
        /*08e0*/ 	.word	0x00003130


	//   ....[2]....
        /*08e4*/ 	.word	0x00003190


	//   ....[3]....
        /*08e8*/ 	.word	0x000042c0


	//   ....[4]....
        /*08ec*/ 	.word	0x00005290


	//   ....[5]....
        /*08f0*/ 	.word	0x000052d0


	//   ....[6]....
        /*08f4*/ 	.word	0x00007b60


	//   ....[7]....
        /*08f8*/ 	.word	0x00007be0


	//   ....[8]....
        /*08fc*/ 	.word	0x00007c10


	//   ....[9]....
        /*0900*/ 	.word	0x00007c80


	//----- nvinfo : EIATTR_MAX_THREADS
	.align		4
.L_49:
        /*0904*/ 	.byte	0x04, 0x05
        /*0906*/ 	.short	(.L_51 - .L_50)
.L_50:
        /*0908*/ 	.word	0x00000100
        /*090c*/ 	.word	0x00000001
        /*0910*/ 	.word	0x00000001


	//----- nvinfo : EIATTR_CRS_STACK_SIZE
	.align		4
.L_51:
        /*0914*/ 	.byte	0x04, 0x1e
        /*0916*/ 	.short	(.L_53 - .L_52)
.L_52:
        /*0918*/ 	.word	0x00000000


	//----- nvinfo : EIATTR_CBANK_PARAM_SIZE
	.align		4
.L_53:
        /*091c*/ 	.byte	0x03, 0x19
        /*091e*/ 	.short	0x0800


	//----- nvinfo : EIATTR_PARAM_CBANK
	.align		4
        /*0920*/ 	.byte	0x04, 0x0a
        /*0922*/ 	.short	(.L_55 - .L_54)
	.align		4
.L_54:
        /*0924*/ 	.word	index@(.nv.constant0._ZN7cutlass13device_kernelINS_4gemm6kernel13GemmUniversalIN4cute5tupleIJiiiiEEENS1_10collective13CollectiveMmaINS1_35MainloopSm100TmaUmmaWarpSpecializedILi6ELi2ELi4ENS5_IJNS4_1CILi1EEENSA_ILi2EEESB_EEEEENS5_IJNSA_ILi64EEESF_SF_EEENS_10tfloat32_tENS5_IJlSB_lEEESH_SI_NS4_8TiledMMAINS4_8MMA_AtomIJNS4_17SM100_MMA_TF32_SSISH_SH_fLi64ELi64ELNS4_4UMMA5MajorE0ELSN_0ELNSM_7ScaleInE0ELSO_0EEEEEENS4_6LayoutINS5_IJSB_SB_SB_EEENS5_IJNSA_ILi0EEEST_ST_EEEEENS5_IJNS4_10UnderscoreESW_SW_EEEEENS4_23SM90_TMA_LOAD_MULTICASTENS4_14ComposedLayoutINS4_7SwizzleILi3ELi4ELi3EEENS4_18smem_ptr_flag_bitsILi32EEENSR_INS5_IJNSA_ILi8EEENSA_ILi32EEEEEENS5_IJS16_SB_EEEEEEEvNS4_8identityENS4_13SM90_TMA_LOADES1A_vS1B_EENS_8epilogue10collective18CollectiveEpilogueINS1E_23Sm100TmaWarpSpecializedILi3ELi2ELi16ELb1ELb0EEEJSG_NS5_IJNSR_ISF_SB_EENSR_IS16_SB_EEEEESH_SI_SH_SI_NS1E_6fusion15FusionCallbacksIS1I_NS1M_17LinearCombinationISH_fSH_fLNS_15FloatRoundStyleE2EEESG_S1L_JEEENS4_5SM1004TMEM4LOAD26SM100_TMEM_LOAD_16dp128b8xES1C_S1A_NS4_17SM75_U32x4_LDSM_NENS4_14SM90_TMA_STOREES1A_NS4_17SM90_U32x4_STSM_NENS4_39AutoVectorizingCopyWithAssumedAlignmentILi128EEEEEEvvEEEEvNT_6ParamsE)
        /*0928*/ 	.short	0x0380
        /*092a*/ 	.short	0x0800


	//----- nvinfo : EIATTR_SW_WAR
	.align		4
.L_55:
        /*092c*/ 	.byte	0x04, 0x36
        /*092e*/ 	.short	(.L_57 - .L_56)
.L_56:
        /*0930*/ 	.word	0x00000008
.L_57:


//--------------------- .nv.callgraph             --------------------------
	.section	.nv.callgraph,"",@"SHT_CUDA_CALLGRAPH"
	.align	4
	.sectionentsize	8
	.align		4
        /*0000*/ 	.word	0x00000000
	.align		4
        /*0004*/ 	.word	0xffffffff
	.align		4
        /*0008*/ 	.word	index@(_ZN7cutlass13device_kernelINS_4gemm6kernel13GemmUniversalIN4cute5tupleIJiiiiEEENS1_10collective13CollectiveMmaINS1_35MainloopSm100TmaUmmaWarpSpecializedILi6ELi2ELi4ENS5_IJNS4_1CILi1EEENSA_ILi2EEESB_EEEEENS5_IJNSA_ILi64EEESF_SF_EEENS_10tfloat32_tENS5_IJlSB_lEEESH_SI_NS4_8TiledMMAINS4_8MMA_AtomIJNS4_17SM100_MMA_TF32_SSISH_SH_fLi64ELi64ELNS4_4UMMA5MajorE0ELSN_0ELNSM_7ScaleInE0ELSO_0EEEEEENS4_6LayoutINS5_IJSB_SB_SB_EEENS5_IJNSA_ILi0EEEST_ST_EEEEENS5_IJNS4_10UnderscoreESW_SW_EEEEENS4_23SM90_TMA_LOAD_MULTICASTENS4_14ComposedLayoutINS4_7SwizzleILi3ELi4ELi3EEENS4_18smem_ptr_flag_bitsILi32EEENSR_INS5_IJNSA_ILi8EEENSA_ILi32EEEEEENS5_IJS16_SB_EEEEEEEvNS4_8identityENS4_13SM90_TMA_LOADES1A_vS1B_EENS_8epilogue10collective18CollectiveEpilogueINS1E_23Sm100TmaWarpSpecializedILi3ELi2ELi16ELb1ELb0EEEJSG_NS5_IJNSR_ISF_SB_EENSR_IS16_SB_EEEEESH_SI_SH_SI_NS1E_6fusion15FusionCallbacksIS1I_NS1M_17LinearCombinationISH_fSH_fLNS_15FloatRoundStyleE2EEESG_S1L_JEEENS4_5SM1004TMEM4LOAD26SM100_TMEM_LOAD_16dp128b8xES1C_S1A_NS4_17SM75_U32x4_LDSM_NENS4_14SM90_TMA_STOREES1A_NS4_17SM90_U32x4_STSM_NENS4_39AutoVectorizingCopyWithAssumedAlignmentILi128EEEEEEvvEEEEvNT_6ParamsE)
	.align		4
        /*000c*/ 	.word	index@(__assertfail)
	.align		4
        /*0010*/ 	.word	0x00000000
	.align		4
        /*0014*/ 	.word	0xfffffffe
	.align		4
        /*0018*/ 	.word	0x00000000
	.align		4
        /*001c*/ 	.word	0xfffffffd
	.align		4
        /*0020*/ 	.word	0x00000000
	.align		4
        /*0024*/ 	.word	0xfffffffc


//--------------------- .nv.constant4             --------------------------
	.section	.nv.constant4,"a",@progbits
	.align	8
	.align		8
.nv.constant4:
        /*0000*/ 	.dword	__assertfail
	.align		8
        /*0008*/ 	.dword	__unnamed_1
	.align		8
        /*0010*/ 	.dword	__unnamed_2
	.align		8
        /*0018*/ 	.dword	_ZN40_INTERNAL_7d0e21f0_4_k_cu_e1af65ea_101594cuda3std3__45__cpo5beginE
	.align		8
        /*0020*/ 	.dword	_ZN40_INTERNAL_7d0e21f0_4_k_cu_e1af65ea_101594cuda3std3__45__cpo3endE
	.align		8
        /*0028*/ 	.dword	_ZN40_INTERNAL_7d0e21f0_4_k_cu_e1af65ea_101594cuda3std3__45__cpo6cbeginE
	.align		8
        /*0030*/ 	.dword	_ZN40_INTERNAL_7d0e21f0_4_k_cu_e1af65ea_101594cuda3std3__45__cpo4cendE
	.align		8
        /*0038*/ 	.dword	_ZN40_INTERNAL_7d0e21f0_4_k_cu_e1af65ea_101594cuda3std3__442_GLOBAL__N__7d0e21f0_4_k_cu_e1af65ea_101596ignoreE
	.align		8
        /*0040*/ 	.dword	_ZN40_INTERNAL_7d0e21f0_4_k_cu_e1af65ea_101594cuda3std3__419piecewise_constructE
	.align		8
        /*0048*/ 	.dword	_ZN40_INTERNAL_7d0e21f0_4_k_cu_e1af65ea_101594cuda3std3__48in_placeE
	.align		8
        /*0050*/ 	.dword	_ZN40_INTERNAL_7d0e21f0_4_k_cu_e1af65ea_101594cuda3std6ranges3__45__cpo4swapE
	.align		8
        /*0058*/ 	.dword	_ZN40_INTERNAL_7d0e21f0_4_k_cu_e1af65ea_101594cuda3std6ranges3__45__cpo9iter_moveE
	.align		8
        /*0060*/ 	.dword	_ZN40_INTERNAL_7d0e21f0_4_k_cu_e1af65ea_101594cute7productE
	.align		8
        /*0068*/ 	.dword	_ZN40_INTERNAL_7d0e21f0_4_k_cu_e1af65ea_101594cute1_E
	.align		8
        /*0070*/ 	.dword	$str$25
	.align		8
        /*0078*/ 	.dword	$str$26
	.align		8
        /*0080*/ 	.dword	$str$27
	.align		8
        /*0088*/ 	.dword	$str$28


//--------------------- .text._ZN7cutlass13device_kernelINS_4gemm6kernel13GemmUniversalIN4cute5tupleIJiiiiEEENS1_10collective13CollectiveMmaINS1_35MainloopSm100TmaUmmaWarpSpecializedILi6ELi2ELi4ENS5_IJNS4_1CILi1EEENSA_ILi2EEESB_EEEEENS5_IJNSA_ILi64EEESF_SF_EEENS_10tfloat32_tENS5_IJlSB_lEEESH_SI_NS4_8TiledMMAINS4_8MMA_AtomIJNS4_17SM100_MMA_TF32_SSISH_SH_fLi64ELi64ELNS4_4UMMA5MajorE0ELSN_0ELNSM_7ScaleInE0ELSO_0EEEEEENS4_6LayoutINS5_IJSB_SB_SB_EEENS5_IJNSA_ILi0EEEST_ST_EEEEENS5_IJNS4_10UnderscoreESW_SW_EEEEENS4_23SM90_TMA_LOAD_MULTICASTENS4_14ComposedLayoutINS4_7SwizzleILi3ELi4ELi3EEENS4_18smem_ptr_flag_bitsILi32EEENSR_INS5_IJNSA_ILi8EEENSA_ILi32EEEEEENS5_IJS16_SB_EEEEEEEvNS4_8identityENS4_13SM90_TMA_LOADES1A_vS1B_EENS_8epilogue10collective18CollectiveEpilogueINS1E_23Sm100TmaWarpSpecializedILi3ELi2ELi16ELb1ELb0EEEJSG_NS5_IJNSR_ISF_SB_EENSR_IS16_SB_EEEEESH_SI_SH_SI_NS1E_6fusion15FusionCallbacksIS1I_NS1M_17LinearCombinationISH_fSH_fLNS_15FloatRoundStyleE2EEESG_S1L_JEEENS4_5SM1004TMEM4LOAD26SM100_TMEM_LOAD_16dp128b8xES1C_S1A_NS4_17SM75_U32x4_LDSM_NENS4_14SM90_TMA_STOREES1A_NS4_17SM90_U32x4_STSM_NENS4_39AutoVectorizingCopyWithAssumedAlignmentILi128EEEEEEvvEEEEvNT_6ParamsE --------------------------
	.section	.text._ZN7cutlass13device_kernelINS_4gemm6kernel13GemmUniversalIN4cute5tupleIJiiiiEEENS1_10collective13CollectiveMmaINS1_35MainloopSm100TmaUmmaWarpSpecializedILi6ELi2ELi4ENS5_IJNS4_1CILi1EEENSA_ILi2EEESB_EEEEENS5_IJNSA_ILi64EEESF_SF_EEENS_10tfloat32_tENS5_IJlSB_lEEESH_SI_NS4_8TiledMMAINS4_8MMA_AtomIJNS4_17SM100_MMA_TF32_SSISH_SH_fLi64ELi64ELNS4_4UMMA5MajorE0ELSN_0ELNSM_7ScaleInE0ELSO_0EEEEEENS4_6LayoutINS5_IJSB_SB_SB_EEENS5_IJNSA_ILi0EEEST_ST_EEEEENS5_IJNS4_10UnderscoreESW_SW_EEEEENS4_23SM90_TMA_LOAD_MULTICASTENS4_14ComposedLayoutINS4_7SwizzleILi3ELi4ELi3EEENS4_18smem_ptr_flag_bitsILi32EEENSR_INS5_IJNSA_ILi8EEENSA_ILi32EEEEEENS5_IJS16_SB_EEEEEEEvNS4_8identityENS4_13SM90_TMA_LOADES1A_vS1B_EENS_8epilogue10collective18CollectiveEpilogueINS1E_23Sm100TmaWarpSpecializedILi3ELi2ELi16ELb1ELb0EEEJSG_NS5_IJNSR_ISF_SB_EENSR_IS16_SB_EEEEESH_SI_SH_SI_NS1E_6fusion15FusionCallbacksIS1I_NS1M_17LinearCombinationISH_fSH_fLNS_15FloatRoundStyleE2EEESG_S1L_JEEENS4_5SM1004TMEM4LOAD26SM100_TMEM_LOAD_16dp128b8xES1C_S1A_NS4_17SM75_U32x4_LDSM_NENS4_14SM90_TMA_STOREES1A_NS4_17SM90_U32x4_STSM_NENS4_39AutoVectorizingCopyWithAssumedAlignmentILi128EEEEEEvvEEEEvNT_6ParamsE,"ax",@progbits
	.align	128
.text._ZN7cutlass13device_kernelINS_4gemm6kernel13GemmUniversalIN4cute5tupleIJiiiiEEENS1_10collective13CollectiveMmaINS1_35MainloopSm100TmaUmmaWarpSpecializedILi6ELi2ELi4ENS5_IJNS4_1CILi1EEENSA_ILi2EEESB_EEEEENS5_IJNSA_ILi64EEESF_SF_EEENS_10tfloat32_tENS5_IJlSB_lEEESH_SI_NS4_8TiledMMAINS4_8MMA_AtomIJNS4_17SM100_MMA_TF32_SSISH_SH_fLi64ELi64ELNS4_4UMMA5MajorE0ELSN_0ELNSM_7ScaleInE0ELSO_0EEEEEENS4_6LayoutINS5_IJSB_SB_SB_EEENS5_IJNSA_ILi0EEEST_ST_EEEEENS5_IJNS4_10UnderscoreESW_SW_EEEEENS4_23SM90_TMA_LOAD_MULTICASTENS4_14ComposedLayoutINS4_7SwizzleILi3ELi4ELi3EEENS4_18smem_ptr_flag_bitsILi32EEENSR_INS5_IJNSA_ILi8EEENSA_ILi32EEEEEENS5_IJS16_SB_EEEEEEEvNS4_8identityENS4_13SM90_TMA_LOADES1A_vS1B_EENS_8epilogue10collective18CollectiveEpilogueINS1E_23Sm100TmaWarpSpecializedILi3ELi2ELi16ELb1ELb0EEEJSG_NS5_IJNSR_ISF_SB_EENSR_IS16_SB_EEEEESH_SI_SH_SI_NS1E_6fusion15FusionCallbacksIS1I_NS1M_17LinearCombinationISH_fSH_fLNS_15FloatRoundStyleE2EEESG_S1L_JEEENS4_5SM1004TMEM4LOAD26SM100_TMEM_LOAD_16dp128b8xES1C_S1A_NS4_17SM75_U32x4_LDSM_NENS4_14SM90_TMA_STOREES1A_NS4_17SM90_U32x4_STSM_NENS4_39AutoVectorizingCopyWithAssumedAlignmentILi128EEEEEEvvEEEEvNT_6ParamsE:
        .type           _ZN7cutlass13device_kernelINS_4gemm6kernel13GemmUniversalIN4cute5tupleIJiiiiEEENS1_10collective13CollectiveMmaINS1_35MainloopSm100TmaUmmaWarpSpecializedILi6ELi2ELi4ENS5_IJNS4_1CILi1EEENSA_ILi2EEESB_EEEEENS5_IJNSA_ILi64EEESF_SF_EEENS_10tfloat32_tENS5_IJlSB_lEEESH_SI_NS4_8TiledMMAINS4_8MMA_AtomIJNS4_17SM100_MMA_TF32_SSISH_SH_fLi64ELi64ELNS4_4UMMA5MajorE0ELSN_0ELNSM_7ScaleInE0ELSO_0EEEEEENS4_6LayoutINS5_IJSB_SB_SB_EEENS5_IJNSA_ILi0EEEST_ST_EEEEENS5_IJNS4_10UnderscoreESW_SW_EEEEENS4_23SM90_TMA_LOAD_MULTICASTENS4_14ComposedLayoutINS4_7SwizzleILi3ELi4ELi3EEENS4_18smem_ptr_flag_bitsILi32EEENSR_INS5_IJNSA_ILi8EEENSA_ILi32EEEEEENS5_IJS16_SB_EEEEEEEvNS4_8identityENS4_13SM90_TMA_LOADES1A_vS1B_EENS_8epilogue10collective18CollectiveEpilogueINS1E_23Sm100TmaWarpSpecializedILi3ELi2ELi16ELb1ELb0EEEJSG_NS5_IJNSR_ISF_SB_EENSR_IS16_SB_EEEEESH_SI_SH_SI_NS1E_6fusion15FusionCallbacksIS1I_NS1M_17LinearCombinationISH_fSH_fLNS_15FloatRoundStyleE2EEESG_S1L_JEEENS4_5SM1004TMEM4LOAD26SM100_TMEM_LOAD_16dp128b8xES1C_S1A_NS4_17SM75_U32x4_LDSM_NENS4_14SM90_TMA_STOREES1A_NS4_17SM90_U32x4_STSM_NENS4_39AutoVectorizingCopyWithAssumedAlignmentILi128EEEEEEvvEEEEvNT_6ParamsE,@function
        .size           _ZN7cutlass13device_kernelINS_4gemm6kernel13GemmUniversalIN4cute5tupleIJiiiiEEENS1_10collective13CollectiveMmaINS1_35MainloopSm100TmaUmmaWarpSpecializedILi6ELi2ELi4ENS5_IJNS4_1CILi1EEENSA_ILi2EEESB_EEEEENS5_IJNSA_ILi64EEESF_SF_EEENS_10tfloat32_tENS5_IJlSB_lEEESH_SI_NS4_8TiledMMAINS4_8MMA_AtomIJNS4_17SM100_MMA_TF32_SSISH_SH_fLi64ELi64ELNS4_4UMMA5MajorE0ELSN_0ELNSM_7ScaleInE0ELSO_0EEEEEENS4_6LayoutINS5_IJSB_SB_SB_EEENS5_IJNSA_ILi0EEEST_ST_EEEEENS5_IJNS4_10UnderscoreESW_SW_EEEEENS4_23SM90_TMA_LOAD_MULTICASTENS4_14ComposedLayoutINS4_7SwizzleILi3ELi4ELi3EEENS4_18smem_ptr_flag_bitsILi32EEENSR_INS5_IJNSA_ILi8EEENSA_ILi32EEEEEENS5_IJS16_SB_EEEEEEEvNS4_8identityENS4_13SM90_TMA_LOADES1A_vS1B_EENS_8epilogue10collective18CollectiveEpilogueINS1E_23Sm100TmaWarpSpecializedILi3ELi2ELi16ELb1ELb0EEEJSG_NS5_IJNSR_ISF_SB_EENSR_IS16_SB_EEEEESH_SI_SH_SI_NS1E_6fusion15FusionCallbacksIS1I_NS1M_17LinearCombinationISH_fSH_fLNS_15FloatRoundStyleE2EEESG_S1L_JEEENS4_5SM1004TMEM4LOAD26SM100_TMEM_LOAD_16dp128b8xES1C_S1A_NS4_17SM75_U32x4_LDSM_NENS4_14SM90_TMA_STOREES1A_NS4_17SM90_U32x4_STSM_NENS4_39AutoVectorizingCopyWithAssumedAlignmentILi128EEEEEEvvEEEEvNT_6ParamsE,(.L_x_167 - _ZN7cutlass13device_kernelINS_4gemm6kernel13GemmUniversalIN4cute5tupleIJiiiiEEENS1_10collective13CollectiveMmaINS1_35MainloopSm100TmaUmmaWarpSpecializedILi6ELi2ELi4ENS5_IJNS4_1CILi1EEENSA_ILi2EEESB_EEEEENS5_IJNSA_ILi64EEESF_SF_EEENS_10tfloat32_tENS5_IJlSB_lEEESH_SI_NS4_8TiledMMAINS4_8MMA_AtomIJNS4_17SM100_MMA_TF32_SSISH_SH_fLi64ELi64ELNS4_4UMMA5MajorE0ELSN_0ELNSM_7ScaleInE0ELSO_0EEEEEENS4_6LayoutINS5_IJSB_SB_SB_EEENS5_IJNSA_ILi0EEEST_ST_EEEEENS5_IJNS4_10UnderscoreESW_SW_EEEEENS4_23SM90_TMA_LOAD_MULTICASTENS4_14ComposedLayoutINS4_7SwizzleILi3ELi4ELi3EEENS4_18smem_ptr_flag_bitsILi32EEENSR_INS5_IJNSA_ILi8EEENSA_ILi32EEEEEENS5_IJS16_SB_EEEEEEEvNS4_8identityENS4_13SM90_TMA_LOADES1A_vS1B_EENS_8epilogue10collective18CollectiveEpilogueINS1E_23Sm100TmaWarpSpecializedILi3ELi2ELi16ELb1ELb0EEEJSG_NS5_IJNSR_ISF_SB_EENSR_IS16_SB_EEEEESH_SI_SH_SI_NS1E_6fusion15FusionCallbacksIS1I_NS1M_17LinearCombinationISH_fSH_fLNS_15FloatRoundStyleE2EEESG_S1L_JEEENS4_5SM1004TMEM4LOAD26SM100_TMEM_LOAD_16dp128b8xES1C_S1A_NS4_17SM75_U32x4_LDSM_NENS4_14SM90_TMA_STOREES1A_NS4_17SM90_U32x4_STSM_NENS4_39AutoVectorizingCopyWithAssumedAlignmentILi128EEEEEEvvEEEEvNT_6ParamsE)
        .other          _ZN7cutlass13device_kernelINS_4gemm6kernel13GemmUniversalIN4cute5tupleIJiiiiEEENS1_10collective13CollectiveMmaINS1_35MainloopSm100TmaUmmaWarpSpecializedILi6ELi2ELi4ENS5_IJNS4_1CILi1EEENSA_ILi2EEESB_EEEEENS5_IJNSA_ILi64EEESF_SF_EEENS_10tfloat32_tENS5_IJlSB_lEEESH_SI_NS4_8TiledMMAINS4_8MMA_AtomIJNS4_17SM100_MMA_TF32_SSISH_SH_fLi64ELi64ELNS4_4UMMA5MajorE0ELSN_0ELNSM_7ScaleInE0ELSO_0EEEEEENS4_6LayoutINS5_IJSB_SB_SB_EEENS5_IJNSA_ILi0EEEST_ST_EEEEENS5_IJNS4_10UnderscoreESW_SW_EEEEENS4_23SM90_TMA_LOAD_MULTICASTENS4_14ComposedLayoutINS4_7SwizzleILi3ELi4ELi3EEENS4_18smem_ptr_flag_bitsILi32EEENSR_INS5_IJNSA_ILi8EEENSA_ILi32EEEEEENS5_IJS16_SB_EEEEEEEvNS4_8identityENS4_13SM90_TMA_LOADES1A_vS1B_EENS_8epilogue10collective18CollectiveEpilogueINS1E_23Sm100TmaWarpSpecializedILi3ELi2ELi16ELb1ELb0EEEJSG_NS5_IJNSR_ISF_SB_EENSR_IS16_SB_EEEEESH_SI_SH_SI_NS1E_6fusion15FusionCallbacksIS1I_NS1M_17LinearCombinationISH_fSH_fLNS_15FloatRoundStyleE2EEESG_S1L_JEEENS4_5SM1004TMEM4LOAD26SM100_TMEM_LOAD_16dp128b8xES1C_S1A_NS4_17SM75_U32x4_LDSM_NENS4_14SM90_TMA_STOREES1A_NS4_17SM90_U32x4_STSM_NENS4_39AutoVectorizingCopyWithAssumedAlignmentILi128EEEEEEvvEEEEvNT_6ParamsE,@"STO_CUDA_ENTRY STV_DEFAULT"
_ZN7cutlass13device_kernelINS_4gemm6kernel13GemmUniversalIN4cute5tupleIJiiiiEEENS1_10collective13CollectiveMmaINS1_35MainloopSm100TmaUmmaWarpSpecializedILi6ELi2ELi4ENS5_IJNS4_1CILi1EEENSA_ILi2EEESB_EEEEENS5_IJNSA_ILi64EEESF_SF_EEENS_10tfloat32_tENS5_IJlSB_lEEESH_SI_NS4_8TiledMMAINS4_8MMA_AtomIJNS4_17SM100_MMA_TF32_SSISH_SH_fLi64ELi64ELNS4_4UMMA5MajorE0ELSN_0ELNSM_7ScaleInE0ELSO_0EEEEEENS4_6LayoutINS5_IJSB_SB_SB_EEENS5_IJNSA_ILi0EEEST_ST_EEEEENS5_IJNS4_10UnderscoreESW_SW_EEEEENS4_23SM90_TMA_LOAD_MULTICASTENS4_14ComposedLayoutINS4_7SwizzleILi3ELi4ELi3EEENS4_18smem_ptr_flag_bitsILi32EEENSR_INS5_IJNSA_ILi8EEENSA_ILi32EEEEEENS5_IJS16_SB_EEEEEEEvNS4_8identityENS4_13SM90_TMA_LOADES1A_vS1B_EENS_8epilogue10collective18CollectiveEpilogueINS1E_23Sm100TmaWarpSpecializedILi3ELi2ELi16ELb1ELb0EEEJSG_NS5_IJNSR_ISF_SB_EENSR_IS16_SB_EEEEESH_SI_SH_SI_NS1E_6fusion15FusionCallbacksIS1I_NS1M_17LinearCombinationISH_fSH_fLNS_15FloatRoundStyleE2EEESG_S1L_JEEENS4_5SM1004TMEM4LOAD26SM100_TMEM_LOAD_16dp128b8xES1C_S1A_NS4_17SM75_U32x4_LDSM_NENS4_14SM90_TMA_STOREES1A_NS4_17SM90_U32x4_STSM_NENS4_39AutoVectorizingCopyWithAssumedAlignmentILi128EEEEEEvvEEEEvNT_6ParamsE:
[----:B------:R-:W1:Y:S01]  /*0000*/  LDC R1, c[0x0][0x37c] ;  /* 0x0000df00ff017b82 */ /* 0x000e620000000800 */
[----:B------:R-:W2:Y:S01]  /*0010*/  S2R R64, SR_TID.X ;  /* 0x0000000000407919 */ /* 0x000ea20000002100 */
[----:B------:R-:W3:Y:S01]  /*0020*/  LDCU.64 UR8, c[0x0][0x890] ;  /* 0x00011200ff0877ac */ /* 0x000ee20008000a00 */
[----:B------:R-:W-:Y:S02]  /*0030*/  PRMT R53, RZ, 0x7610, R53 ;  /* 0x00007610ff357816 */ /* 0x000fe40000000035 */
[----:B------:R-:W-:Y:S01]  /*0040*/  ELECT P3, URZ, PT ;  /* 0x0000000000ff782f */ /* 0x000fe20003860000 */
[----:B---3--:R-:W-:-:S04]  /*0050*/  UISETP.NE.U32.AND UP0, UPT, UR8, URZ, UPT ;  /* 0x000000ff0800728c */ /* 0x008fc8000bf05070 */
[----:B------:R-:W-:Y:S01]  /*0060*/  UISETP.NE.AND.EX UP0, UPT, UR9, URZ, UPT, UP0 ;  /* 0x000000ff0900728c */ /* 0x000fe2000bf05300 */
[----:B--2---:R-:W-:-:S05]  /*0070*/  SHF.R.U32.HI R54, RZ, 0x5, R64 ;  /* 0x00000005ff367819 */ /* 0x004fca0000011640 */
[----:B------:R-:W2:Y:S02]  /*0080*/  SHFL.IDX PT, R0, R54, RZ, 0x1f ;  /* 0x00001fff36007589 */ /* 0x000ea400000e0000 */
[----:B--2---:R-:W-:Y:S01]  /*0090*/  R2UR UR22, R0 ;  /* 0x00000000001672ca */ /* 0x004fe200000e0000 */
[----:B-1----:R-:W-:-:S14]  /*00a0*/  BRA.U UP0, `(.L_x_0) ;  /* 0x0000000100307547 */ /* 0x002fdc000b800000 */
[----:B------:R-:W1:Y:S02]  /*00b0*/  LDCU.64 UR4, c[0x0][0x888] ;  /* 0x00011100ff0477ac */ /* 0x000e640008000a00 */
[----:B-1----:R-:W-:-:S04]  /*00c0*/  UISETP.NE.U32.AND UP0, UPT, UR4, URZ, UPT ;  /* 0x000000ff0400728c */ /* 0x002fc8000bf05070 */
[----:B------:R-:W-:-:S09]  /*00d0*/  UISETP.NE.AND.EX UP0, UPT, UR5, URZ, UPT, UP0 ;  /* 0x000000ff0500728c */ /* 0x000fd2000bf05300 */
[----:B------:R-:W-:Y:S05]  /*00e0*/  BRA.U !UP0, `(.L_x_1) ;  /* 0x0000000108147547 */ /* 0x000fea000b800000 */
[----:B------:R-:W1:Y:S01]  /*00f0*/  LDC.64 R26, c[0x0][0x888] ;  /* 0x00022200ff1a7b82 */ /* 0x000e620000000a00 */
[----:B------:R-:W1:Y:S02]  /*0100*/  LDCU.64 UR4, c[0x0][0x358] ;  /* 0x00006b00ff0477ac */ /* 0x000e640008000a00 */
[----:B-1----:R1:W5:Y:S01]  /*0110*/  LDG.E R26, desc[UR4][R26.64] ;  /* 0x000000041a1a7981 */ /* 0x002362000c1e1900 */
[----:B------:R-:W-:Y:S01]  /*0120*/  HFMA2 R53, -RZ, RZ, 0, 5.9604644775390625e-08 ;  /* 0x00000001ff357431 */ /* 0x000fe200000001ff */
[----:B------:R-:W-:Y:S05]  /*0130*/  BRA `(.L_x_0) ;  /* 0x00000000000c7947 */ /* 0x000fea0003800000 */
.L_x_1:
[----:B------:R-:W1:Y:S01]  /*0140*/  LDCU UR4, c[0x0][0x880] ;  /* 0x00011000ff0477ac */ /* 0x000e620008000800 */
[----:B------:R-:W-:Y:S01]  /*0150*/  HFMA2 R53, -RZ, RZ, 0, 5.9604644775390625e-08 ;  /* 0x00000001ff357431 */ /* 0x000fe200000001ff */
[----:B-1----:R-:W-:-:S07]  /*0160*/  MOV R26, UR4 ;  /* 0x00000004001a7c02 */ /* 0x002fce0008000f00 */
.L_x_0:
[----:B------:R-:W2:Y:S02]  /*0170*/  LDCU.64 UR4, c[0x0][0x8b0] ;  /* 0x00011600ff0477ac */ /* 0x000ea40008000a00 */
[----:B--2---:R-:W-:-:S04]  /*0180*/  UISETP.NE.U32.AND UP0, UPT, UR4, URZ, UPT ;  /* 0x000000ff0400728c */ /* 0x004fc8000bf05070 */
[----:B------:R-:W-:-:S09]  /*0190*/  UISETP.NE.AND.EX UP0, UPT, UR5, URZ, UPT, UP0 ;  /* 0x000000ff0500728c */ /* 0x000fd2000bf05300 */
[----:B------:R-:W-:Y:S05]  /*01a0*/  BRA.U UP0, `(.L_x_2) ;  /* 0x0000000100287547 */ /* 0x000fea000b800000 */
[----:B------:R-:W2:Y:S02]  /*01b0*/  LDCU.64 UR4, c[0x0][0x8a8] ;  /* 0x00011500ff0477ac */ /* 0x000ea40008000a00 */
[----:B--2---:R-:W-:-:S04]  /*01c0*/  UISETP.NE.U32.AND UP0, UPT, UR4, URZ, UPT ;  /* 0x000000ff0400728c */ /* 0x004fc8000bf05070 */
[----:B------:R-:W-:-:S09]  /*01d0*/  UISETP.NE.AND.EX UP0, UPT, UR5, URZ, UPT, UP0 ;  /* 0x000000ff0500728c */ /* 0x000fd2000bf05300 */
[----:B------:R-:W-:Y:S05]  /*01e0*/  BRA.U !UP0, `(.L_x_3) ;  /* 0x0000000108107547 */ /* 0x000fea000b800000 */
[----:B------:R-:W2:Y:S01]  /*01f0*/  LDC.64 R24, c[0x0][0x8a8] ;  /* 0x00022a00ff187b82 */ /* 0x000ea20000000a00 */
[----:B------:R-:W2:Y:S02]  /*0200*/  LDCU.64 UR4, c[0x0][0x358] ;  /* 0x00006b00ff0477ac */ /* 0x000ea40008000a00 */
[----:B--2---:R2:W5:Y:S01]  /*0210*/  LDG.E R24, desc[UR4][R24.64] ;  /* 0x0000000418187981 */ /* 0x004562000c1e1900 */
[----:B------:R-:W-:Y:S05]  /*0220*/  BRA `(.L_x_2) ;  /* 0x0000000000087947 */ /* 0x000fea0003800000 */
.L_x_3:
[----:B------:R-:W2:Y:S02]  /*0230*/  LDCU UR4, c[0x0][0x8a0] ;  /* 0x00011400ff0477ac */ /* 0x000ea40008000800 */
[----:B--2---:R-:W-:Y:S02]  /*0240*/  MOV R24, UR4 ;  /* 0x0000000400187c02 */ /* 0x004fe40008000f00 */
.L_x_2:
[----:B------:R-:W-:Y:S01]  /*0250*/  IMAD.U32 R0, RZ, RZ, UR22 ;  /* 0x00000016ff007e24 */ /* 0x000fe2000f8e00ff */
[----:B------:R-:W-:Y:S04]  /*0260*/  BSSY.RECONVERGENT B0, `(.L_x_4) ;  /* 0x000000c000007945 */ /* 0x000fe80003800200 */
[C---:B------:R-:W-:Y:S02]  /*0270*/  ISETP.NE.OR P1, PT, R0.reuse, 0x1, !P3 ;  /* 0x000000010000780c */ /* 0x040fe40005f25670 */
[----:B------:R-:W-:-:S11]  /*0280*/  ISETP.NE.OR P0, PT, R0, 0x3, !P3 ;  /* 0x000000030000780c */ /* 0x000fd60005f05670 */
[----:B------:R-:W-:Y:S05]  /*0290*/  @P1 BRA `(.L_x_5) ;  /* 0x0000000000201947 */ /* 0x000fea0003800000 */
[----:B------:R-:W3:Y:S02]  /*02a0*/  LDCU.64 UR4, c[0x0][0x348] ;  /* 0x00006900ff0477ac */ /* 0x000ee40008000a00 */
[----:B---3--:R-:W-:Y:S02]  /*02b0*/  UIADD3 UR6, UP1, UPT, UR4, 0x80, URZ ;  /* 0x0000008004067890 */ /* 0x008fe4000ff3e0ff */
[----:B------:R-:W-:Y:S02]  /*02c0*/  UIADD3 UR4, UP0, UPT, UR4, 0x180, URZ ;  /* 0x0000018004047890 */ /* 0x000fe4000ff1e0ff */
[----:B------:R-:W-:Y:S02]  /*02d0*/  UIADD3.X UR7, UPT, UPT, URZ, UR5, URZ, UP1, !UPT ;  /* 0x00000005ff077290 */ /* 0x000fe40008ffe4ff */
[----:B------:R-:W-:-:S07]  /*02e0*/  UIADD3.X UR5, UPT, UPT, URZ, UR5, URZ, UP0, !UPT ;  /* 0x00000005ff057290 */ /* 0x000fce00087fe4ff */
[----:B------:R3:W-:Y:S02]  /*02f0*/  UTMACCTL.PF [UR6] ;  /* 0x00000000060079b9 */ /* 0x0007e40008040000 */
[----:B------:R3:W-:Y:S02]  /*0300*/  UTMACCTL.PF [UR4] ;  /* 0x00000000040079b9 */ /* 0x0007e40008040000 */
[----:B---3--:R-:W-:Y:S01]  /*0310*/  NOP ;  /* 0x0000000000007918 */ /* 0x008fe20000000000 */
.L_x_5:
[----:B------:R-:W-:Y:S05]  /*0320*/  BSYNC.RECONVERGENT B0 ;  /* 0x0000000000007941 */ /* 0x000fea0003800200 */
.L_x_4:
[----:B------:R-:W-:Y:S04]  /*0330*/  BSSY.RECONVERGENT B0, `(.L_x_6) ;  /* 0x000000a000007945 */ /* 0x000fe80003800200 */
        /* <DEDUP_REMOVED lines=9> */
.L_x_7:
[----:B------:R-:W-:Y:S05]  /*03d0*/  BSYNC.RECONVERGENT B0 ;  /* 0x0000000000007941 */ /* 0x000fea0003800200 */
.L_x_6:
[----:B------:R-:W3:Y:S01]  /*03e0*/  LDCU.64 UR4, c[0x0][0x888] ;  /* 0x00011100ff0477ac */ /* 0x000ee20008000a00 */
[----:B------:R-:W-:Y:S02]  /*03f0*/  UISETP.EQ.U32.AND UP1, UPT, UR8, URZ, UPT ;  /* 0x000000ff0800728c */ /* 0x000fe4000bf22070 */
[----:B------:R-:W-:Y:S02]  /*0400*/  UPLOP3.LUT UP3, UPT, UPT, UPT, UPT, 0x80, 0x8 ;  /* 0x000000000008789c */ /* 0x000fe40003f6f070 */
[----:B---3--:R-:W-:-:S04]  /*0410*/  UISETP.NE.U32.AND UP0, UPT, UR4, URZ, UPT ;  /* 0x000000ff0400728c */ /* 0x008fc8000bf05070 */
[----:B------:R-:W-:-:S04]  /*0420*/  UISETP.NE.AND.EX UP0, UPT, UR5, URZ, UPT, UP0 ;  /* 0x000000ff0500728c */ /* 0x000fc8000bf05300 */
[----:B------:R-:W-:-:S04]  /*0430*/  UISETP.EQ.OR.EX UP2, UPT, UR9, URZ, !UP0, UP1 ;  /* 0x000000ff0900728c */ /* 0x000fc8000c742710 */
[----:B------:R-:W-:-:S06]  /*0440*/  UP2UR UR4, UPR, URZ, 0x4 ;  /* 0x00000004ff047883 */ /* 0x000fcc0008000000 */
[----:B------:R-:W-:Y:S01]  /*0450*/  MOV R57, UR4 ;  /* 0x0000000400397c02 */ /* 0x000fe20008000f00 */
[----:B------:R-:W-:Y:S06]  /*0460*/  BRA.U !UP2, `(.L_x_8) ;  /* 0x000000010a207547 */ /* 0x000fec000b800000 */
[----:B------:R-:W-:Y:S01]  /*0470*/  UISETP.NE.U32.AND UP1, UPT, UR8, URZ, UPT ;  /* 0x000000ff0800728c */ /* 0x000fe2000bf25070 */
[----:B-----5:R-:W-:Y:S01]  /*0480*/  FSETP.NEU.AND P0, PT, R26, RZ, PT ;  /* 0x000000ff1a00720b */ /* 0x020fe20003f0d000 */
[----:B------:R-:W-:Y:S02]  /*0490*/  USEL UR4, URZ, 0xffffffff, UP0 ;  /* 0xffffffffff047887 */ /* 0x000fe40008000000 */
[----:B------:R-:W-:-:S10]  /*04a0*/  UISETP.NE.AND.EX UP1, UPT, UR9, URZ, UPT, UP1 ;  /* 0x000000ff0900728c */ /* 0x000fd4000bf25310 */
[----:B------:R-:W-:Y:S01]  /*04b0*/  VOTEU.ANY UP0, P0 ;  /* 0x0000000000ff7886 */ /* 0x000fe20000000100 */
[----:B------:R-:W-:-:S04]  /*04c0*/  @!UP1 USEL UR4, URZ, 0xffffffff, UP0 ;  /* 0xffffffffff049887 */ /* 0x000fc80008000000 */
[----:B------:R-:W-:-:S04]  /*04d0*/  ULOP3.LUT UR4, UR4, 0x1, URZ, 0xc0, !UPT ;  /* 0x0000000104047892 */ /* 0x000fc8000f8ec0ff */
[----:B------:R-:W-:-:S11]  /*04e0*/  UISETP.NE.U32.AND UP3, UPT, UR4, 0x1, UPT ;  /* 0x000000010400788c */ /* 0x000fd6000bf65070 */
.L_x_8:
[----:B------:R-:W3:Y:S01]  /*04f0*/  SHFL.IDX PT, R2, R54, RZ, 0x1f ;  /* 0x00001fff36027589 */ /* 0x000ee200000e0000 */
[----:B------:R-:W-:-:S04]  /*0500*/  UISETP.NE.AND UP0, UPT, UR22, 0x2, UPT ;  /* 0x000000021600788c */ /* 0x000fc8000bf05270 */
[----:B------:R-:W-:Y:S01]  /*0510*/  USEL UR37, URZ, 0x1, UP0 ;  /* 0x00000001ff257887 */ /* 0x000fe20008000000 */
[----:B---3--:R-:W-:-:S13]  /*0520*/  ISETP.NE.AND P0, PT, R2, RZ, PT ;  /* 0x000000ff0200720c */ /* 0x008fda0003f05270 */
[----:B------:R-:W-:Y:S05]  /*0530*/  @P0 BRA `(.L_x_9) ;  /* 0x0000000000680947 */ /* 0x000fea0003800000 */
[----:B------:R-:W3:Y:S01]  /*0540*/  S2UR UR4, SR_CgaCtaId ;  /* 0x00000000000479c3 */ /* 0x000ee20000008800 */
[----:B------:R-:W-:Y:S01]  /*0550*/  UMOV UR5, 0x400 ;  /* 0x0000040000057882 */ /* 0x000fe20000000000 */
[----:B------:R-:W-:Y:S01]  /*0560*/  UMOV UR8, 0x1 ;  /* 0x0000000100087882 */ /* 0x000fe20000000000 */
[----:B------:R-:W-:Y:S01]  /*0570*/  UMOV UR6, 0x2 ;  /* 0x0000000200067882 */ /* 0x000fe20000000000 */
[----:B------:R-:W-:-:S04]  /*0580*/  UIADD3 UR8, UPT, UPT, -UR8, 0x100000, URZ ;  /* 0x0010000008087890 */ /* 0x000fc8000fffe1ff */
[----:B------:R-:W-:Y:S02]  /*0590*/  USHF.L.U32 UR9, UR8, 0xb, URZ ;  /* 0x0000000b08097899 */ /* 0x000fe400080006ff */
[----:B------:R-:W-:Y:S02]  /*05a0*/  USHF.L.U32 UR8, UR8, 0x1, URZ ;  /* 0x0000000108087899 */ /* 0x000fe400080006ff */
[----:B------:R-:W-:-:S04]  /*05b0*/  UIADD3 UR6, UPT, UPT, -UR6, 0x100000, URZ ;  /* 0x0010000006067890 */ /* 0x000fc8000fffe1ff */
[----:B------:R-:W-:Y:S02]  /*05c0*/  USHF.L.U32 UR7, UR6, 0xb, URZ ;  /* 0x0000000b06077899 */ /* 0x000fe400080006ff */
[----:B------:R-:W-:Y:S01]  /*05d0*/  USHF.L.U32 UR6, UR6, 0x1, URZ ;  /* 0x0000000106067899 */ /* 0x000fe200080006ff */
[----:B------:R-:W-:Y:S01]  /*05e0*/  ELECT P0, URZ, PT ;  /* 0x0000000000ff782f */ /* 0x000fe20003800000 */
[----:B---3--:R-:W-:Y:S01]  /*05f0*/  ULEA UR4, UR4, UR5, 0x18 ;  /* 0x0000000504047291 */ /* 0x008fe2000f8ec0ff */
[----:B------:R-:W3:Y:S11]  /*0600*/  FENCE.VIEW.ASYNC.S ;  /* 0x00000000000073c6 */ /* 0x000ef60000000000 */
[----:B---3--:R3:W4:Y:S01]  /*0610*/  SYNCS.EXCH.64 URZ, [UR4], UR8 ;  /* 0x0000000804ff75b2 */ /* 0x0087220008000100 */
[----:B------:R3:W1:Y:S01]  /*0620*/  SYNCS.EXCH.64 URZ, [UR4+0x30], UR6 ;  /* 0x0000300604ff75b2 */ /* 0x0006620008000100 */
        /* <DEDUP_REMOVED lines=10> */
[----:B------:R-:W-:Y:S01]  /*06d0*/  NOP ;  /* 0x0000000000007918 */ /* 0x000fe20000000000 */
.L_x_9:
[----:B------:R-:W2:Y:S01]  /*06e0*/  SHFL.IDX PT, R2, R54, RZ, 0x1f ;  /* 0x00001fff36027589 */ /* 0x000ea200000e0000 */
[----:B------:R-:W-:Y:S01]  /*06f0*/  NOP ;  /* 0x0000000000007918 */ /* 0x000fe20000000000 */
[----:B--2---:R-:W-:-:S13]  /*0700*/  ISETP.NE.AND P0, PT, R2, 0x1, PT ;  /* 0x000000010200780c */ /* 0x004fda0003f05270 */
[----:B------:R-:W-:Y:S05]  /*0710*/  @P0 BRA `(.L_x_10) ;  /* 0x0000000000500947 */ /* 0x000fea0003800000 */
[----:B---3--:R-:W2:Y:S01]  /*0720*/  S2UR UR4, SR_CgaCtaId ;  /* 0x00000000000479c3 */ /* 0x008ea20000008800 */
        /* <DEDUP_REMOVED lines=10> */
[----:B--2---:R-:W-:Y:S01]  /*07d0*/  ULEA UR4, UR4, UR5, 0x18 ;  /* 0x0000000504047291 */ /* 0x004fe2000f8ec0ff */
[----:B------:R-:W2:Y:S11]  /*07e0*/  FENCE.VIEW.ASYNC.S ;  /* 0x00000000000073c6 */ /* 0x000eb60000000000 */
[----:B--2---:R2:W3:Y:S01]  /*07f0*/  SYNCS.EXCH.64 URZ, [UR4+0x60], UR8 ;  /* 0x0000600804ff75b2 */ /* 0x0044e20008000100 */
[----:B------:R2:W1:Y:S01]  /*0800*/  SYNCS.EXCH.64 URZ, [UR4+0x78], UR6 ;  /* 0x0000780604ff75b2 */ /* 0x0004620008000100 */
[----:B------:R2:W1:Y:S01]  /*0810*/  SYNCS.EXCH.64 URZ, [UR4+0x68], UR8 ;  /* 0x0000680804ff75b2 */ /* 0x0004620008000100 */
[----:B------:R2:W1:Y:S01]  /*0820*/  SYNCS.EXCH.64 URZ, [UR4+0x80], UR6 ;  /* 0x0000800604ff75b2 */ /* 0x0004620008000100 */
[----:B------:R2:W1:Y:S01]  /*0830*/  SYNCS.EXCH.64 URZ, [UR4+0x70], UR8 ;  /* 0x0000700804ff75b2 */ /* 0x0004620008000100 */
[----:B------:R2:W1:Y:S01]  /*0840*/  SYNCS.EXCH.64 URZ, [UR4+0x88], UR6 ;  /* 0x0000880604ff75b2 */ /* 0x0004620008000100 */
[----:B------:R-:W-:Y:S01]  /*0850*/  NOP ;  /* 0x0000000000007918 */ /* 0x000fe20000000000 */
.L_x_10:
[----:B------:R-:W4:Y:S01]  /*0860*/  SHFL.IDX PT, R2, R54, RZ, 0x1f ;  /* 0x00001fff36027589 */ /* 0x000f2200000e0000 */
[----:B------:R-:W-:Y:S01]  /*0870*/  NOP ;  /* 0x0000000000007918 */ /* 0x000fe20000000000 */
[----:B----4-:R-:W-:-:S13]  /*0880*/  ISETP.NE.AND P0, PT, R2, 0x3, PT ;  /* 0x000000030200780c */ /* 0x010fda0003f05270 */
[----:B------:R-:W-:Y:S05]  /*0890*/  @P0 BRA `(.L_x_11) ;  /* 0x0000000000300947 */ /* 0x000fea0003800000 */
[----:B--23--:R-:W2:Y:S01]  /*08a0*/  S2UR UR6, SR_CgaCtaId ;  /* 0x00000000000679c3 */ /* 0x00cea20000008800 */
[----:B------:R-:W-:Y:S01]  /*08b0*/  UMOV UR4, 0x400 ;  /* 0x0000040000047882 */ /* 0x000fe20000000000 */
[----:B------:R-:W-:Y:S01]  /*08c0*/  UMOV UR5, 0x20 ;  /* 0x0000002000057882 */ /* 0x000fe20000000000 */
[----:B------:R-:W-:Y:S01]  /*08d0*/  ELECT P0, URZ, PT ;  /* 0x0000000000ff782f */ /* 0x000fe20003800000 */
[----:B--2---:R-:W-:Y:S02]  /*08e0*/  ULEA UR6, UR6, UR4, 0x18 ;  /* 0x0000000406067291 */ /* 0x004fe4000f8ec0ff */
[----:B------:R-:W-:-:S04]  /*08f0*/  UIADD3 UR4, UPT, UPT, -UR5, 0x100000, URZ ;  /* 0x0010000005047890 */ /* 0x000fc8000fffe1ff */
[----:B------:R-:W-:Y:S02]  /*0900*/  USHF.L.U32 UR5, UR4, 0xb, URZ ;  /* 0x0000000b04057899 */ /* 0x000fe400080006ff */
[----:B------:R-:W-:Y:S01]  /*0910*/  USHF.L.U32 UR4, UR4, 0x1, URZ ;  /* 0x0000000104047899 */ /* 0x000fe200080006ff */
[----:B------:R-:W2:Y:S11]  /*0920*/  FENCE.VIEW.ASYNC.S ;  /* 0x00000000000073c6 */ /* 0x000eb60000000000 */
[----:B--2---:R4:W2:Y:S01]  /*0930*/  SYNCS.EXCH.64 URZ, [UR6+0x90], UR4 ;  /* 0x0000900406ff75b2 */ /* 0x0048a20008000100 */
[----:B------:R4:W3:Y:S02]  /*0940*/  SYNCS.EXCH.64 URZ, [UR6+0x98], UR4 ;  /* 0x0000980406ff75b2 */ /* 0x0008e40008000100 */
[----:B----4-:R-:W-:Y:S01]  /*0950*/  NOP ;  /* 0x0000000000007918 */ /* 0x010fe20000000000 */
.L_x_11:
[----:B------:R-:W4:Y:S01]  /*0960*/  SHFL.IDX PT, R2, R54, RZ, 0x1f ;  /* 0x00001fff36027589 */ /* 0x000f2200000e0000 */
[----:B------:R-:W-:Y:S01]  /*0970*/  NOP ;  /* 0x0000000000007918 */ /* 0x000fe20000000000 */
[----:B----4-:R-:W-:-:S13]  /*0980*/  ISETP.NE.AND P0, PT, R2, 0x4, PT ;  /* 0x000000040200780c */ /* 0x010fda0003f05270 */
[----:B------:R-:W-:Y:S05]  /*0990*/  @P0 BRA `(.L_x_12) ;  /* 0x00000000004c0947 */ /* 0x000fea0003800000 */
[----:B--23--:R-:W2:Y:S01]  /*09a0*/  S2UR UR6, SR_CgaCtaId ;  /* 0x00000000000679c3 */ /* 0x00cea20000008800 */
[----:B------:R-:W-:Y:S01]  /*09b0*/  UMOV UR4, 0x1e0 ;  /* 0x000001e000047882 */ /* 0x000fe20000000000 */
[----:B------:R-:W-:Y:S01]  /*09c0*/  UMOV UR5, 0x400 ;  /* 0x0000040000057882 */ /* 0x000fe20000000000 */
[----:B------:R-:W-:Y:S01]  /*09d0*/  USEL UR4, UR4, 0x1a0, UP3 ;  /* 0x000001a004047887 */ /* 0x000fe20009800000 */
[----:B------:R-:W-:Y:S01]  /*09e0*/  UMOV UR8, 0x1 ;  /* 0x0000000100087882 */ /* 0x000fe20000000000 */
[----:B------:R-:W-:Y:S01]  /*09f0*/  ELECT P0, URZ, PT ;  /* 0x0000000000ff782f */ /* 0x000fe20003800000 */
[----:B------:R-:W-:-:S04]  /*0a00*/  UIADD3 UR8, UPT, UPT, -UR8, 0x100000, URZ ;  /* 0x0010000008087890 */ /* 0x000fc8000fffe1ff */
[----:B------:R-:W-:Y:S02]  /*0a10*/  USHF.L.U32 UR9, UR8, 0xb, URZ ;  /* 0x0000000b08097899 */ /* 0x000fe400080006ff */
[----:B------:R-:W-:Y:S02]  /*0a20*/  USHF.L.U32 UR8, UR8, 0x1, URZ ;  /* 0x0000000108087899 */ /* 0x000fe400080006ff */
[----:B--2---:R-:W-:Y:S02]  /*0a30*/  ULEA UR6, UR6, UR5, 0x18 ;  /* 0x0000000506067291 */ /* 0x004fe4000f8ec0ff */
[----:B------:R-:W-:-:S04]  /*0a40*/  UIADD3 UR4, UPT, UPT, -UR4, 0x100000, URZ ;  /* 0x0010000004047890 */ /* 0x000fc8000fffe1ff */
[----:B------:R-:W-:Y:S02]  /*0a50*/  USHF.L.U32 UR5, UR4, 0xb, URZ ;  /* 0x0000000b04057899 */ /* 0x000fe400080006ff */
[----:B------:R-:W-:Y:S01]  /*0a60*/  USHF.L.U32 UR4, UR4, 0x1, URZ ;  /* 0x0000000104047899 */ /* 0x000fe200080006ff */
[----:B------:R-:W2:Y:S03]  /*0a70*/  FENCE.VIEW.ASYNC.S ;  /* 0x00000000000073c6 */ /* 0x000ea60000000000 */
[----:B--2---:R4:W2:Y:S08]  /*0a80*/  SYNCS.EXCH.64 URZ, [UR6+0xa0], UR8 ;  /* 0x0000a00806ff75b2 */ /* 0x0048b00008000100 */
[----:B------:R4:W3:Y:S01]  /*0a90*/  SYNCS.EXCH.64 URZ, [UR6+0xb0], UR4 ;  /* 0x0000b00406ff75b2 */ /* 0x0008e20008000100 */
[----:B------:R4:W1:Y:S01]  /*0aa0*/  SYNCS.EXCH.64 URZ, [UR6+0xa8], UR8 ;  /* 0x0000a80806ff75b2 */ /* 0x0008620008000100 */
[----:B------:R4:W1:Y:S02]  /*0ab0*/  SYNCS.EXCH.64 URZ, [UR6+0xb8], UR4 ;  /* 0x0000b80406ff75b2 */ /* 0x0008640008000100 */
[----:B----4-:R-:W-:Y:S01]  /*0ac0*/  NOP ;  /* 0x0000000000007918 */ /* 0x010fe20000000000 */
.L_x_12:
[----:B------:R-:W4:Y:S01]  /*0ad0*/  SHFL.IDX PT, R2, R54, RZ, 0x1f ;  /* 0x00001fff36027589 */ /* 0x000f2200000e0000 */
[----:B------:R-:W-:Y:S01]  /*0ae0*/  NOP ;  /* 0x0000000000007918 */ /* 0x000fe20000000000 */
[----:B----4-:R-:W-:-:S13]  /*0af0*/  ISETP.NE.AND P0, PT, R2, 0x5, PT ;  /* 0x000000050200780c */ /* 0x010fda0003f05270 */
[----:B------:R-:W-:Y:S05]  /*0b00*/  @P0 BRA `(.L_x_13) ;  /* 0x0000000000580947 */ /* 0x000fea0003800000 */
[----:B--23--:R-:W2:Y:S01]  /*0b10*/  S2UR UR4, SR_CgaCtaId ;  /* 0x00000000000479c3 */ /* 0x00cea20000008800 */
        /* <DEDUP_REMOVED lines=12> */
[----:B--2---:R4:W2:Y:S01]  /*0be0*/  SYNCS.EXCH.64 URZ, [UR4+0xc0], UR8 ;  /* 0x0000c00804ff75b2 */ /* 0x0048a20008000100 */
[----:B------:R4:W3:Y:S01]  /*0bf0*/  SYNCS.EXCH.64 URZ, [UR4+0xe0], UR6 ;  /* 0x0000e00604ff75b2 */ /* 0x0008e20008000100 */
[----:B------:R4:W1:Y:S01]  /*0c00*/  SYNCS.EXCH.64 URZ, [UR4+0xc8], UR8 ;  /* 0x0000c80804ff75b2 */ /* 0x0008620008000100 */
[----:B------:R4:W1:Y:S01]  /*0c10*/  SYNCS.EXCH.64 URZ, [UR4+0xe8], UR6 ;  /* 0x0000e80604ff75b2 */ /* 0x0008620008000100 */
[----:B------:R4:W1:Y:S01]  /*0c20*/  SYNCS.EXCH.64 URZ, [UR4+0xd0], UR8 ;  /* 0x0000d00804ff75b2 */ /* 0x0008620008000100 */
[----:B------:R4:W1:Y:S01]  /*0c30*/  SYNCS.EXCH.64 URZ, [UR4+0xf0], UR6 ;  /* 0x0000f00604ff75b2 */ /* 0x0008620008000100 */
[----:B------:R4:W1:Y:S01]  /*0c40*/  SYNCS.EXCH.64 URZ, [UR4+0xd8], UR8 ;  /* 0x0000d80804ff75b2 */ /* 0x0008620008000100 */
[----:B------:R4:W1:Y:S02]  /*0c50*/  SYNCS.EXCH.64 URZ, [UR4+0xf8], UR6 ;  /* 0x0000f80604ff75b2 */ /* 0x0008640008000100 */
[----:B----4-:R-:W-:Y:S01]  /*0c60*/  NOP ;  /* 0x0000000000007918 */ /* 0x010fe20000000000 */
.L_x_13:
[----:B------:R-:W4:Y:S01]  /*0c70*/  SHFL.IDX PT, R2, R54, RZ, 0x1f ;  /* 0x00001fff36027589 */ /* 0x000f2200000e0000 */
[----:B------:R-:W1:Y:S01]  /*0c80*/  S2UR UR54, SR_CgaCtaId ;  /* 0x00000000003679c3 */ /* 0x000e620000008800 */
[----:B------:R-:W-:Y:S01]  /*0c90*/  NOP ;  /* 0x0000000000007918 */ /* 0x000fe20000000000 */
[----:B----4-:R-:W-:-:S13]  /*0ca0*/  ISETP.NE.AND P0, PT, R2, 0x3, PT ;  /* 0x000000030200780c */ /* 0x010fda0003f05270 */
[----:B-1----:R-:W-:Y:S05]  /*0cb0*/  @P0 BRA `(.L_x_14) ;  /* 0x0000000000340947 */ /* 0x002fea0003800000 */
[----:B--23--:R-:W-:Y:S01]  /*0cc0*/  UMOV UR4, 0x400 ;  /* 0x0000040000047882 */ /* 0x00cfe20000000000 */
[----:B------:R-:W-:Y:S01]  /*0cd0*/  UMOV UR6, 0x20 ;  /* 0x0000002000067882 */ /* 0x000fe20000000000 */
[----:B------:R-:W-:Y:S02]  /*0ce0*/  ULEA UR4, UR54, UR4, 0x18 ;  /* 0x0000000436047291 */ /* 0x000fe4000f8ec0ff */
[----:B------:R-:W-:-:S04]  /*0cf0*/  UIADD3 UR6, UPT, UPT, -UR6, 0x100000, URZ ;  /* 0x0010000006067890 */ /* 0x000fc8000fffe1ff */
[----:B------:R-:W-:Y:S02]  /*0d00*/  USHF.L.U32 UR7, UR6, 0xb, URZ ;  /* 0x0000000b06077899 */ /* 0x000fe400080006ff */
[----:B------:R-:W-:Y:S01]  /*0d10*/  USHF.L.U32 UR6, UR6, 0x1, URZ ;  /* 0x0000000106067899 */ /* 0x000fe200080006ff */
[----:B------:R-:W-:Y:S01]  /*0d20*/  ELECT P0, URZ, PT ;  /* 0x0000000000ff782f */ /* 0x000fe20003800000 */
[----:B------:R-:W1:Y:S10]  /*0d30*/  FENCE.VIEW.ASYNC.S ;  /* 0x00000000000073c6 */ /* 0x000e740000000000 */
[----:B-1----:R1:W4:Y:S01]  /*0d40*/  SYNCS.EXCH.64 URZ, [UR4+0x100], UR6 ;  /* 0x0001000604ff75b2 */ /* 0x0023220008000100 */
[----:B------:R1:W2:Y:S01]  /*0d50*/  SYNCS.EXCH.64 URZ, [UR4+0x110], UR6 ;  /* 0x0001100604ff75b2 */ /* 0x0002a20008000100 */
[----:B------:R1:W3:Y:S01]  /*0d60*/  SYNCS.EXCH.64 URZ, [UR4+0x108], UR6 ;  /* 0x0001080604ff75b2 */ /* 0x0002e20008000100 */
[----:B------:R1:W1:Y:S01]  /*0d70*/  SYNCS.EXCH.64 URZ, [UR4+0x118], UR6 ;  /* 0x0001180604ff75b2 */ /* 0x0002620008000100 */
[----:B------:R-:W-:Y:S01]  /*0d80*/  NOP ;  /* 0x0000000000007918 */ /* 0x000fe20000000000 */
.L_x_14:
[----:B-123--:R-:W1:Y:S01]  /*0d90*/  LDCU UR4, c[0x0][0x36c] ;  /* 0x00006d80ff0477ac */ /* 0x00ee620008000800 */
[----:B------:R-:W-:Y:S01]  /*0da0*/  ISETP.NE.OR P3, PT, R0, 0x2, !P3 ;  /* 0x000000020000780c */ /* 0x000fe20005f65670 */
[----:B------:R-:W-:Y:S01]  /*0db0*/  NOP ;  /* 0x0000000000007918 */ /* 0x000fe20000000000 */
[----:B------:R-:W-:Y:S01]  /*0dc0*/  LOP3.LUT R0, R64, 0x1f, RZ, 0xc0, !PT ;  /* 0x0000001f40007812 */ /* 0x000fe200078ec0ff */
[----:B------:R-:W-:Y:S02]  /*0dd0*/  UISETP.NE.AND UP4, UPT, UR22, URZ, UPT ;  /* 0x000000ff1600728c */ /* 0x000fe4000bf85270 */
[----:B-1----:R-:W-:-:S09]  /*0de0*/  UISETP.EQ.U32.AND UP5, UPT, UR4, 0x1, UPT ;  /* 0x000000010400788c */ /* 0x002fd2000bfa2070 */
[----:B------:R-:W-:Y:S05]  /*0df0*/  BRA.U !UP5, `(.L_x_15) ;  /* 0x000000010d087547 */ /* 0x000fea000b800000 */
[----:B----4-:R-:W-:Y:S01]  /*0e00*/  UCGABAR_ARV ;  /* 0x00000000000079c7 */ /* 0x010fe20008000000 */
[----:B------:R-:W-:Y:S05]  /*0e10*/  BRA `(.L_x_16) ;  /* 0x0000000000047947 */ /* 0x000fea0003800000 */
.L_x_15:
[----:B----4-:R-:W-:Y:S01]  /*0e20*/  NOP ;  /* 0x0000000000007918 */ /* 0x010fe20000000000 */
.L_x_16:
[----:B------:R-:W1:Y:S01]  /*0e30*/  S2UR UR7, SR_CTAID.X ;  /* 0x00000000000779c3 */ /* 0x000e620000002500 */
[----:B------:R-:W-:-:S05]  /*0e40*/  CS2R.32 R56, SR_CgaSize ;  /* 0x0000000000387805 */ /* 0x000fca0000008a00 */
[----:B------:R-:W-:-:S05]  /*0e50*/  IMAD R56, R56, -0xa0, RZ ;  /* 0xffffff6038387824 */ /* 0x000fca00078e02ff */
[----:B------:R-:W-:-:S14]  /*0e60*/  R2UR UR5, R56 ;  /* 0x00000000380572ca */ /* 0x000fdc00000e0000 */
[----:B------:R-:W2:Y:S01]  /*0e70*/  LDCU UR5, c[0x0][UR5+0x2b0] ;  /* 0x00005600050577ac */ /* 0x000ea20008000800 */
[----:B------:R-:W-:-:S05]  /*0e80*/  CS2R.32 R56, SR_CgaSize ;  /* 0x0000000000387805 */ /* 0x000fca0000008a00 */
[----:B------:R-:W-:-:S05]  /*0e90*/  IMAD R56, R56, -0xa0, RZ ;  /* 0xffffff6038387824 */ /* 0x000fca00078e02ff */
[----:B------:R-:W-:-:S14]  /*0ea0*/  R2UR UR4, R56 ;  /* 0x00000000380472ca */ /* 0x000fdc00000e0000 */
[----:B------:R-:W3:Y:S01]  /*0eb0*/  LDCU UR4, c[0x0][UR4+0x2b4] ;  /* 0x00005680040477ac */ /* 0x000ee20008000800 */
[----:B------:R-:W4:Y:S01]  /*0ec0*/  S2UR UR8, SR_CTAID.Y ;  /* 0x00000000000879c3 */ /* 0x000f220000002600 */
[----:B------:R-:W-:-:S05]  /*0ed0*/  CS2R.32 R56, SR_CgaSize ;  /* 0x0000000000387805 */ /* 0x000fca0000008a00 */
[----:B------:R-:W-:-:S05]  /*0ee0*/  IMAD R56, R56, -0xa0, RZ ;  /* 0xffffff6038387824 */ /* 0x000fca00078e02ff */
[----:B------:R-:W-:-:S14]  /*0ef0*/  R2UR UR9, R56 ;  /* 0x00000000380972ca */ /* 0x000fdc00000e0000 */
[----:B------:R-:W3:Y:S01]  /*0f00*/  LDCU UR9, c[0x0][UR9+0x2a0] ;  /* 0x00005400090977ac */ /* 0x000ee20008000800 */
[----:B------:R-:W-:-:S05]  /*0f10*/  CS2R.32 R56, SR_CgaSize ;  /* 0x0000000000387805 */ /* 0x000fca0000008a00 */
[----:B------:R-:W-:-:S05]  /*0f20*/  IMAD R56, R56, -0xa0, RZ ;  /* 0xffffff6038387824 */ /* 0x000fca00078e02ff */
[----:B------:R-:W-:-:S14]  /*0f30*/  R2UR UR10, R56 ;  /* 0x00000000380a72ca */ /* 0x000fdc00000e0000 */
[----:B------:R-:W3:Y:S01]  /*0f40*/  LDCU UR10, c[0x0][UR10+0x2a4] ;  /* 0x000054800a0a77ac */ /* 0x000ee20008000800 */
[----:B------:R-:W3:Y:S01]  /*0f50*/  S2UR UR36, SR_CTAID.Z ;  /* 0x00000000002479c3 */ /* 0x000ee20000002700 */
[----:B------:R-:W3:Y:S01]  /*0f60*/  LDCU UR23, c[0x0][0xb24] ;  /* 0x00016480ff1777ac */ /* 0x000ee20008000800 */
[----:B------:R-:W3:Y:S01]  /*0f70*/  LDCU UR42, c[0x0][0xb24] ;  /* 0x00016480ff2a77ac */ /* 0x000ee20008000800 */
[----:B-1----:R-:W-:Y:S01]  /*0f80*/  I2FP.F32.U32 R3, UR7 ;  /* 0x0000000700037c45 */ /* 0x002fe20008201000 */
[----:B------:R-:W1:Y:S04]  /*0f90*/  LDCU UR27, c[0x0][0xb30] ;  /* 0x00016600ff1b77ac */ /* 0x000e680008000800 */
[----:B--2---:R-:W-:Y:S01]  /*0fa0*/  FMUL R3, R3, UR5 ;  /* 0x0000000503037c20 */ /* 0x004fe20008400000 */
[----:B------:R-:W-:Y:S01]  /*0fb0*/  USHF.L.U32 UR29, UR54, 0xa, URZ ;  /* 0x0000000a361d7899 */ /* 0x000fe200080006ff */
[----:B----4-:R-:W-:Y:S01]  /*0fc0*/  I2FP.F32.U32 R2, UR8 ;  /* 0x0000000800027c45 */ /* 0x010fe20008201000 */
[----:B------:R-:W-:Y:S01]  /*0fd0*/  UMOV UR25, UR7 ;  /* 0x0000000700197c82 */ /* 0x000fe20008000000 */
[----:B------:R-:W-:-:S02]  /*0fe0*/  UMOV UR26, UR8 ;  /* 0x00000008001a7c82 */ /* 0x000fc40008000000 */
[----:B------:R-:W2:Y:S01]  /*0ff0*/  F2I.U32.TRUNC.NTZ R3, R3 ;  /* 0x0000000300037305 */ /* 0x000ea2000020f000 */
[----:B---3--:R-:W-:Y:S01]  /*1000*/  UISETP.GE.AND UP2, UPT, UR23, 0x1, UPT ;  /* 0x000000011700788c */ /* 0x008fe2000bf46270 */
[----:B------:R-:W-:-:S06]  /*1010*/  FMUL R2, R2, UR4 ;  /* 0x0000000402027c20 */ /* 0x000fcc0008400000 */
[----:B------:R-:W3:Y:S01]  /*1020*/  F2I.U32.TRUNC.NTZ R2, R2 ;  /* 0x0000000200027305 */ /* 0x000ee2000020f000 */
[----:B--2---:R-:W-:Y:S02]  /*1030*/  R2UR UR4, R3 ;  /* 0x00000000030472ca */ /* 0x004fe400000e0000 */
[----:B---3--:R-:W-:Y:S02]  /*1040*/  R2UR UR6, R2 ;  /* 0x00000000020672ca */ /* 0x008fe400000e0000 */
[----:B------:R-:W-:-:S09]  /*1050*/  PRMT R2, RZ, 0x7610, R2 ;  /* 0x00007610ff027816 */ /* 0x000fd20000000002 */
[----:B------:R-:W-:-:S04]  /*1060*/  UIADD3 UR5, UPT, UPT, -UR4, URZ, URZ ;  /* 0x000000ff04057290 */ /* 0x000fc8000fffe1ff */
[----:B------:R-:W-:Y:S02]  /*1070*/  UIMAD UR5, UR9, UR5, UR7 ;  /* 0x00000005090572a4 */ /* 0x000fe4000f8e0207 */
[----:B------:R-:W-:-:S04]  /*1080*/  UIADD3 UR4, UPT, UPT, -UR6, URZ, URZ ;  /* 0x000000ff06047290 */ /* 0x000fc8000fffe1ff */
[----:B------:R-:W-:Y:S01]  /*1090*/  IMAD.U32 R56, RZ, RZ, UR5 ;  /* 0x00000005ff387e24 */ /* 0x000fe2000f8e00ff */
[----:B------:R-:W-:-:S06]  /*10a0*/  UIMAD UR4, UR10, UR4, UR8 ;  /* 0x000000040a0472a4 */ /* 0x000fcc000f8e0208 */
[----:B------:R-:W-:Y:S01]  /*10b0*/  IMAD.U32 R55, RZ, RZ, UR4 ;  /* 0x00000004ff377e24 */ /* 0x000fe2000f8e00ff */
[----:B-1----:R-:W-:Y:S06]  /*10c0*/  BRA.U UP4, `(.L_x_17) ;  /* 0x00000001042c7547 */ /* 0x002fec000b800000 */
[----:B------:R-:W-:Y:S02]  /*10d0*/  R2UR UR5, R55 ;  /* 0x00000000370572ca */ /* 0x000fe400000e0000 */
[----:B------:R-:W-:-:S11]  /*10e0*/  R2UR UR4, R56 ;  /* 0x00000000380472ca */ /* 0x000fd600000e0000 */
[----:B------:R-:W-:Y:S02]  /*10f0*/  UISETP.NE.AND UP0, UPT, UR5, URZ, UPT ;  /* 0x000000ff0500728c */ /* 0x000fe4000bf05270 */
[----:B------:R-:W-:Y:S02]  /*1100*/  UISETP.NE.AND UP1, UPT, UR5, 0x1, UPT ;  /* 0x000000010500788c */ /* 0x000fe4000bf25270 */
[----:B------:R-:W-:-:S04]  /*1110*/  UISETP.EQ.OR UP0, UPT, UR4, URZ, !UP0 ;  /* 0x000000ff0400728c */ /* 0x000fc8000c702670 */
[----:B------:R-:W-:Y:S02]  /*1120*/  USEL UR5, URZ, 0x1, !UP0 ;  /* 0x00000001ff057887 */ /* 0x000fe4000c000000 */
[----:B------:R-:W-:Y:S02]  /*1130*/  UISETP.NE.AND UP0, UPT, UR4, URZ, UPT ;  /* 0x000000ff0400728c */ /* 0x000fe4000bf05270 */
[----:B------:R-:W-:-:S04]  /*1140*/  USEL UR4, URZ, 0x2, UP1 ;  /* 0x00000002ff047887 */ /* 0x000fc80008800000 */
[----:B------:R-:W-:-:S04]  /*1150*/  USEL UR4, UR4, 0x2, UP0 ;  /* 0x0000000204047887 */ /* 0x000fc80008000000 */
[----:B------:R-:W-:-:S06]  /*1160*/  UIADD3 UR4, UPT, UPT, UR5, UR4, URZ ;  /* 0x0000000405047290 */ /* 0x000fcc000fffe0ff */
[----:B------:R-:W-:Y:S02]  /*1170*/  IMAD.U32 R2, RZ, RZ, UR4 ;  /* 0x00000004ff027e24 */ /* 0x000fe4000f8e00ff */
.L_x_17:
[----:B------:R-:W-:Y:S05]  /*1180*/  BRA.U !UP2, `(.L_x_18) ;  /* 0x000000010ad47547 */ /* 0x000fea000b800000 */
[----:B------:R-:W1:Y:S01]  /*1190*/  LDCU.128 UR12, c[0x0][0xb10] ;  /* 0x00016200ff0c77ac */ /* 0x000e620008000c00 */
[----:B------:R-:W2:Y:S01]  /*11a0*/  LDCU UR6, c[0x0][0x370] ;  /* 0x00006e00ff0677ac */ /* 0x000ea20008000800 */
[----:B------:R-:W3:Y:S01]  /*11b0*/  LDCU UR5, c[0x0][0x374] ;  /* 0x00006e80ff0577ac */ /* 0x000ee20008000800 */
[----:B------:R-:W4:Y:S01]  /*11c0*/  LDCU UR24, c[0x0][0xb0c] ;  /* 0x00016180ff1877ac */ /* 0x000f220008000800 */
[----:B------:R-:W4:Y:S01]  /*11d0*/  LDCU UR4, c[0x0][0xb20] ;  /* 0x00016400ff0477ac */ /* 0x000f220008000800 */
[----:B------:R-:W4:Y:S01]  /*11e0*/  LDCU.64 UR8, c[0x0][0xb28] ;  /* 0x00016500ff0877ac */ /* 0x000f220008000a00 */
[----:B-1----:R-:W-:Y:S02]  /*11f0*/  UISETP.NE.AND UP0, UPT, UR14, 0x1, UPT ;  /* 0x000000010e00788c */ /* 0x002fe4000bf05270 */
[----:B---3--:R-:W-:Y:S02]  /*1200*/  UIMAD.WIDE.U32 UR10, UR5, UR15, URZ ;  /* 0x0000000f050a72a5 */ /* 0x008fe4000f8e00ff */
[----:B--2---:R-:W-:-:S02]  /*1210*/  UIMAD.WIDE.U32 UR18, UR6, UR12, URZ ;  /* 0x0000000c061272a5 */ /* 0x004fc4000f8e00ff */
[----:B----4-:R-:W-:Y:S02]  /*1220*/  UISETP.NE.AND UP1, UPT, UR24, 0x1, UPT ;  /* 0x000000011800788c */ /* 0x010fe4000bf25270 */
[----:B------:R-:W-:Y:S01]  /*1230*/  UISETP.NE.AND UP2, UPT, UR23, 0x1, UPT ;  /* 0x000000011700788c */ /* 0x000fe2000bf45270 */
[----:B------:R-:W-:Y:S02]  /*1240*/  UMOV UR10, UR11 ;  /* 0x0000000b000a7c82 */ /* 0x000fe40008000000 */
[----:B------:R-:W-:Y:S01]  /*1250*/  UMOV UR18, UR19 ;  /* 0x0000001300127c82 */ /* 0x000fe20008000000 */
[----:B------:R-:W-:Y:S02]  /*1260*/  @UP0 USHF.R.U32.HI UR5, URZ, UR4, UR10 ;  /* 0x00000004ff050299 */ /* 0x000fe4000801160a */
[----:B------:R-:W-:Y:S02]  /*1270*/  UIMAD.WIDE.U32 UR20, UR26, UR15, URZ ;  /* 0x0000000f1a1472a5 */ /* 0x000fe4000f8e00ff */
[----:B------:R-:W-:-:S02]  /*1280*/  UIMAD.WIDE.U32 UR10, UR5, UR8, URZ ;  /* 0x00000008050a72a5 */ /* 0x000fc4000f8e00ff */
[----:B------:R-:W-:Y:S02]  /*1290*/  @UP1 USHF.R.U32.HI UR6, URZ, UR13, UR18 ;  /* 0x0000000dff061299 */ /* 0x000fe40008011612 */
[----:B------:R-:W-:Y:S02]  /*12a0*/  UIMAD.WIDE.U32 UR16, UR25, UR12, URZ ;  /* 0x0000000c191072a5 */ /* 0x000fe4000f8e00ff */
[----:B------:R-:W-:Y:S01]  /*12b0*/  UIMAD.WIDE.U32 UR18, UR6, UR8, URZ ;  /* 0x00000008061272a5 */ /* 0x000fe2000f8e00ff */
[----:B------:R-:W-:Y:S01]  /*12c0*/  UMOV UR20, UR21 ;  /* 0x0000001500147c82 */ /* 0x000fe20008000000 */
[----:B------:R-:W-:Y:S01]  /*12d0*/  UMOV UR10, UR11 ;  /* 0x0000000b000a7c82 */ /* 0x000fe20008000000 */
[----:B------:R-:W-:Y:S02]  /*12e0*/  USHF.R.U32.HI UR20, URZ, UR4, UR20 ;  /* 0x00000004ff147299 */ /* 0x000fe40008011614 */
[----:B------:R-:W-:Y:S02]  /*12f0*/  @UP2 USHF.R.U32.HI UR5, URZ, UR9, UR10 ;  /* 0x00000009ff052299 */ /* 0x000fe4000801160a */
[----:B------:R-:W-:Y:S01]  /*1300*/  UMOV UR7, UR19 ;  /* 0x0000001300077c82 */ /* 0x000fe20008000000 */
[----:B------:R-:W-:Y:S01]  /*1310*/  UMOV UR16, UR17 ;  /* 0x0000001100107c82 */ /* 0x000fe20008000000 */
[----:B------:R-:W-:-:S02]  /*1320*/  @UP2 USHF.R.U32.HI UR6, URZ, UR9, UR7 ;  /* 0x00000009ff062299 */ /* 0x000fc40008011607 */
[----:B------:R-:W-:Y:S02]  /*1330*/  USHF.R.U32.HI UR13, URZ, UR13, UR16 ;  /* 0x0000000dff0d7299 */ /* 0x000fe40008011610 */
[----:B------:R-:W-:Y:S02]  /*1340*/  USEL UR4, UR26, UR20, !UP0 ;  /* 0x000000141a047287 */ /* 0x000fe4000c000000 */
[----:B------:R-:W-:Y:S02]  /*1350*/  UIMAD UR7, UR5, UR23, URZ ;  /* 0x00000017050772a4 */ /* 0x000fe4000f8e02ff */
[----:B------:R-:W-:Y:S02]  /*1360*/  USEL UR5, UR25, UR13, !UP1 ;  /* 0x0000000d19057287 */ /* 0x000fe4000c800000 */
[----:B------:R-:W-:Y:S02]  /*1370*/  UIMAD UR12, UR6, UR23, URZ ;  /* 0x00000017060c72a4 */ /* 0x000fe4000f8e02ff */
[----:B------:R-:W-:-:S02]  /*1380*/  UISETP.GE.AND UP0, UPT, UR4, UR7, UPT ;  /* 0x000000070400728c */ /* 0x000fc4000bf06270 */
[----:B------:R-:W-:Y:S02]  /*1390*/  UIMAD.WIDE.U32 UR10, UR4, UR8, URZ ;  /* 0x00000008040a72a5 */ /* 0x000fe4000f8e00ff */
[----:B------:R-:W-:Y:S02]  /*13a0*/  UISETP.GE.OR UP0, UPT, UR5, UR12, UP0 ;  /* 0x0000000c0500728c */ /* 0x000fe40008706670 */
[----:B------:R-:W-:Y:S02]  /*13b0*/  UIMAD.WIDE.U32 UR12, UR5, UR8, URZ ;  /* 0x00000008050c72a5 */ /* 0x000fe4000f8e00ff */
[----:B------:R-:W-:Y:S01]  /*13c0*/  UIADD3 UR10, UPT, UPT, -UR4, URZ, URZ ;  /* 0x000000ff040a7290 */ /* 0x000fe2000fffe1ff */
[----:B------:R-:W-:Y:S01]  /*13d0*/  UMOV UR8, UR11 ;  /* 0x0000000b00087c82 */ /* 0x000fe20008000000 */
[----:B------:R-:W-:Y:S02]  /*13e0*/  UIADD3 UR11, UPT, UPT, -UR5, URZ, URZ ;  /* 0x000000ff050b7290 */ /* 0x000fe4000fffe1ff */
[----:B------:R-:W-:-:S03]  /*13f0*/  USHF.R.U32.HI UR8, URZ, UR9, UR8 ;  /* 0x00000009ff087299 */ /* 0x000fc60008011608 */
[----:B------:R-:W-:Y:S01]  /*1400*/  @!UP0 UMOV UR7, UR13 ;  /* 0x0000000d00078c82 */ /* 0x000fe20008000000 */
[----:B------:R-:W-:Y:S02]  /*1410*/  UIMAD UR26, UR14, UR10, UR26 ;  /* 0x0000000a0e1a72a4 */ /* 0x000fe4000f8e021a */
[----:B------:R-:W-:Y:S02]  /*1420*/  USEL UR8, UR4, UR8, !UP2 ;  /* 0x0000000804087287 */ /* 0x000fe4000d000000 */
[----:B------:R-:W-:Y:S02]  /*1430*/  @!UP0 USHF.R.U32.HI UR7, URZ, UR9, UR7 ;  /* 0x00000009ff078299 */ /* 0x000fe40008011607 */
[----:B------:R-:W-:Y:S02]  /*1440*/  UIADD3 UR9, UPT, UPT, -UR8, URZ, URZ ;  /* 0x000000ff08097290 */ /* 0x000fe4000fffe1ff */
[----:B------:R-:W-:Y:S02]  /*1450*/  @!UP0 USEL UR7, UR5, UR7, !UP2 ;  /* 0x0000000705078287 */ /* 0x000fe4000d000000 */
[----:B------:R-:W-:-:S02]  /*1460*/  UIMAD UR9, UR23, UR9, UR4 ;  /* 0x00000009170972a4 */ /* 0x000fc4000f8e0204 */
[----:B------:R-:W-:Y:S02]  /*1470*/  @!UP0 UIADD3 UR8, UPT, UPT, UR8, -UR7, URZ ;  /* 0x8000000708088290 */ /* 0x000fe4000fffe0ff */
[----:B------:R-:W-:Y:S02]  /*1480*/  @!UP0 UIMAD UR6, UR9, UR6, UR7 ;  /* 0x00000006090682a4 */ /* 0x000fe4000f8e0207 */
[----:B------:R-:W-:Y:S02]  /*1490*/  @!UP0 UIMAD UR4, UR8, UR23, UR5 ;  /* 0x00000017080482a4 */ /* 0x000fe4000f8e0205 */
[----:B------:R-:W-:Y:S02]  /*14a0*/  UIMAD UR25, UR24, UR11, UR25 ;  /* 0x0000000b181972a4 */ /* 0x000fe4000f8e0219 */
[----:B------:R-:W-:Y:S01]  /*14b0*/  UIMAD UR26, UR4, UR14, UR26 ;  /* 0x0000000e041a72a4 */ /* 0x000fe2000f8e021a */
[----:B------:R-:W-:Y:S02]  /*14c0*/  @!UP0 UMOV UR5, UR6 ;  /* 0x0000000600058c82 */ /* 0x000fe40008000000 */
[----:B------:R-:W-:-:S12]  /*14d0*/  UIMAD UR25, UR5, UR24, UR25 ;  /* 0x00000018051972a4 */ /* 0x000fd8000f8e0219 */
.L_x_18:
[----:B------:R-:W-:Y:S02]  /*14e0*/  UISETP.NE.AND UP1, UPT, UR27, 0x1, UPT ;  /* 0x000000011b00788c */ /* 0x000fe4000bf25270 */
[----:B------:R-:W-:Y:S02]  /*14f0*/  UISETP.NE.AND UP0, UPT, UR22, 0x2, UPT ;  /* 0x000000021600788c */ /* 0x000fe4000bf05270 */
[----:B------:R-:W-:-:S05]  /*1500*/  ULOP3.LUT UR29, UR29, 0x400, URZ, 0xc0, !UPT ;  /* 0x000004001d1d7892 */ /* 0x000fca000f8ec0ff */
[----:B------:R-:W-:Y:S07]  /*1510*/  BRA.U UP1, `(.L_x_19) ;  /* 0x0000000101447547 */ /* 0x000fee000b800000 */
[----:B------:R-:W1:Y:S01]  /*1520*/  LDCU.128 UR8, c[0x0][0xb10] ;  /* 0x00016200ff0877ac */ /* 0x000e620008000c00 */
[----:B------:R-:W2:Y:S01]  /*1530*/  LDCU UR12, c[0x0][0xb0c] ;  /* 0x00016180ff0c77ac */ /* 0x000ea20008000800 */
[----:B------:R-:W3:Y:S01]  /*1540*/  LDCU UR13, c[0x0][0xb20] ;  /* 0x00016400ff0d77ac */ /* 0x000ee20008000800 */
[----:B-1----:R-:W-:Y:S02]  /*1550*/  UIMAD.WIDE.U32 UR6, UR25, UR8, URZ ;  /* 0x00000008190672a5 */ /* 0x002fe4000f8e00ff */
[----:B------:R-:W-:Y:S02]  /*1560*/  UIMAD.WIDE.U32 UR4, UR26, UR11, URZ ;  /* 0x0000000b1a0472a5 */ /* 0x000fe4000f8e00ff */
[----:B--2---:R-:W-:Y:S02]  /*1570*/  UISETP.NE.AND UP2, UPT, UR12, 0x1, UPT ;  /* 0x000000010c00788c */ /* 0x004fe4000bf45270 */
[----:B------:R-:W-:Y:S01]  /*1580*/  UISETP.NE.AND UP1, UPT, UR10, 0x1, UPT ;  /* 0x000000010a00788c */ /* 0x000fe2000bf25270 */
[----:B------:R-:W-:-:S02]  /*1590*/  UMOV UR6, UR7 ;  /* 0x0000000700067c82 */ /* 0x000fc40008000000 */
[----:B------:R-:W-:Y:S01]  /*15a0*/  UMOV UR4, UR5 ;  /* 0x0000000500047c82 */ /* 0x000fe20008000000 */
[----:B------:R-:W-:Y:S02]  /*15b0*/  USHF.R.U32.HI UR6, URZ, UR9, UR6 ;  /* 0x00000009ff067299 */ /* 0x000fe40008011606 */
[----:B---3--:R-:W-:Y:S02]  /*15c0*/  USHF.R.U32.HI UR4, URZ, UR13, UR4 ;  /* 0x0000000dff047299 */ /* 0x008fe40008011604 */
[----:B------:R-:W-:Y:S02]  /*15d0*/  USEL UR5, UR25, UR6, !UP2 ;  /* 0x0000000619057287 */ /* 0x000fe4000d000000 */
[----:B------:R-:W-:-:S04]  /*15e0*/  USEL UR4, UR26, UR4, !UP1 ;  /* 0x000000041a047287 */ /* 0x000fc8000c800000 */
[----:B------:R-:W-:Y:S02]  /*15f0*/  UIADD3 UR6, UPT, UPT, UR5, -UR4, URZ ;  /* 0x8000000405067290 */ /* 0x000fe4000fffe0ff */
[----:B------:R-:W-:Y:S02]  /*1600*/  UIADD3 UR4, UPT, UPT, -UR5, UR4, URZ ;  /* 0x0000000405047290 */ /* 0x000fe4000fffe1ff */
[----:B------:R-:W-:Y:S02]  /*1610*/  UIMAD UR26, UR6, UR10, UR26 ;  /* 0x0000000a061a72a4 */ /* 0x000fe4000f8e021a */
[----:B------:R-:W-:-:S12]  /*1620*/  UIMAD UR25, UR4, UR12, UR25 ;  /* 0x0000000c041972a4 */ /* 0x000fd8000f8e0219 */
.L_x_19:
[----:B------:R-:W-:Y:S05]  /*1630*/  BRA.U !UP5, `(.L_x_20) ;  /* 0x000000010d0c7547 */ /* 0x000fea000b800000 */
[----:B------:R-:W-:Y:S01]  /*1640*/  UCGABAR_WAIT ;  /* 0x0000000000007dc7 */ /* 0x000fe20008000000 */
[----:B------:R-:W-:Y:S01]  /*1650*/  CCTL.IVALL ;  /* 0x00000000ff00798f */ /* 0x000fe20002000000 */
[----:B------:R-:W-:Y:S05]  /*1660*/  BRA `(.L_x_21) ;  /* 0x0000000000047947 */ /* 0x000fea0003800000 */
.L_x_20:
[----:B------:R-:W-:Y:S06]  /*1670*/  BAR.SYNC.DEFER_BLOCKING 0x0 ;  /* 0x0000000000007b1d */ /* 0x000fec0000010000 */
.L_x_21:
[----:B------:R-:W-:Y:S05]  /*1680*/  BRA.U UP0, `(.L_x_22) ;  /* 0x0000001500747547 */ /* 0x000fea000b800000 */
[----:B------:R-:W1:Y:S01]  /*1690*/  LDCU UR6, c[0x0][0x38c] ;  /* 0x00007180ff0677ac */ /* 0x000e620008000800 */
[----:B------:R-:W-:Y:S01]  /*16a0*/  PLOP3.LUT P1, PT, PT, PT, UP3, 0x80, 0x8 ;  /* 0x000000000008781c */ /* 0x000fe20003f2f038 */
[----:B------:R-:W-:Y:S01]  /*16b0*/  IMAD.MOV.U32 R12, RZ, RZ, 0x1 ;  /* 0x00000001ff0c7424 */ /* 0x000fe200078e00ff */
[----:B------:R-:W-:Y:S01]  /*16c0*/  ISETP.EQ.OR P2, PT, R0, RZ, P3 ;  /* 0x000000ff0000720c */ /* 0x000fe20001f42670 */
[----:B------:R-:W-:Y:S01]  /*16d0*/  UISETP.NE.AND UP1, UPT, UR22, URZ, UPT ;  /* 0x000000ff1600728c */ /* 0x000fe2000bf25270 */
[----:B------:R-:W-:Y:S02]  /*16e0*/  PLOP3.LUT P1, PT, P1, PT, PT, 0x8, 0x80 ;  /* 0x000000000080781c */ /* 0x000fe40000f2e170 */
[----:B------:R-:W-:Y:S01]  /*16f0*/  CS2R R10, SRZ ;  /* 0x00000000000a7805 */ /* 0x000fe2000001ff00 */
[----:B------:R-:W-:Y:S01]  /*1700*/  IMAD.MOV.U32 R9, RZ, RZ, RZ ;  /* 0x000000ffff097224 */ /* 0x000fe200078e00ff */
[----:B------:R-:W2:Y:S01]  /*1710*/  LDCU UR45, c[0x0][0x370] ;  /* 0x00006e00ff2d77ac */ /* 0x000ea20008000800 */
[----:B------:R-:W-:Y:S01]  /*1720*/  IMAD.MOV.U32 R8, RZ, RZ, 0x1 ;  /* 0x00000001ff087424 */ /* 0x000fe200078e00ff */
[----:B------:R-:W3:Y:S01]  /*1730*/  LDCU.64 UR40, c[0x0][0x348] ;  /* 0x00006900ff2877ac */ /* 0x000ee20008000a00 */
[----:B------:R-:W-:-:S02]  /*1740*/  USHF.R.U32.HI UR49, URZ, 0x5, UR29 ;  /* 0x00000005ff317899 */ /* 0x000fc4000801161d */
[----:B-1----:R-:W-:Y:S02]  /*1750*/  UIADD3 UR5, UPT, UPT, UR6, 0x3f, URZ ;  /* 0x0000003f06057890 */ /* 0x002fe4000fffe0ff */
[----:B------:R-:W-:Y:S02]  /*1760*/  UIADD3 UR50, UPT, UPT, UR6, 0x7e, URZ ;  /* 0x0000007e06327890 */ /* 0x000fe4000fffe0ff */
[----:B------:R-:W-:Y:S01]  /*1770*/  USHF.R.S32.HI UR4, URZ, 0x1f, UR5 ;  /* 0x0000001fff047899 */ /* 0x000fe20008011405 */
[----:B------:R-:W1:Y:S03]  /*1780*/  LDCU UR44, c[0x0][0x374] ;  /* 0x00006e80ff2c77ac */ /* 0x000e660008000800 */
[----:B------:R-:W-:Y:S02]  /*1790*/  ULEA.HI UR4, UR4, UR5, URZ, 0x6 ;  /* 0x0000000504047291 */ /* 0x000fe4000f8f30ff */
[----:B------:R-:W-:-:S02]  /*17a0*/  USEL UR31, UR37, 0x2, UP1 ;  /* 0x00000002251f7887 */ /* 0x000fc40008800000 */
[----:B------:R-:W-:Y:S02]  /*17b0*/  USHF.R.S32.HI UR47, URZ, 0x6, UR4 ;  /* 0x00000006ff2f7899 */ /* 0x000fe40008011404 */
[----:B------:R-:W-:Y:S02]  /*17c0*/  UIADD3 UR4, UPT, UPT, UR6, -0x1, URZ ;  /* 0xffffffff06047890 */ /* 0x000fe4000fffe0ff */
[----:B------:R-:W-:Y:S02]  /*17d0*/  UISETP.LT.U32.AND UP0, UPT, UR47, 0x6, UPT ;  /* 0x000000062f00788c */ /* 0x000fe4000bf01070 */
[----:B------:R-:W-:Y:S02]  /*17e0*/  UISETP.GE.U32.AND UP2, UPT, UR4, -0x7f, UPT ;  /* 0xffffff810400788c */ /* 0x000fe4000bf46070 */
[----:B------:R-:W-:Y:S01]  /*17f0*/  USEL UR46, UR47, 0x6, UP0 ;  /* 0x000000062f2e7887 */ /* 0x000fe20008000000 */
[----:B------:R-:W-:-:S03]  /*1800*/  UMOV UR23, URZ ;  /* 0x000000ff00177c82 */ /* 0x000fc60008000000 */
[----:B------:R-:W-:Y:S02]  /*1810*/  UIADD3 UR30, UPT, UPT, UR46, -0x1, URZ ;  /* 0xffffffff2e1e7890 */ /* 0x000fe4000fffe0ff */
[----:B------:R-:W-:-:S03]  /*1820*/  UIADD3 UR48, UPT, UPT, UR47, -UR46, URZ ;  /* 0x8000002e2f307290 */ /* 0x000fc6000fffe0ff */
[----:B------:R-:W-:-:S04]  /*1830*/  @UP2 UIADD3 UR30, UPT, UPT, UR46, URZ, URZ ;  /* 0x000000ff2e1e2290 */ /* 0x000fc8000fffe0ff */
[----:B-123--:R-:W-:-:S12]  /*1840*/  UIADD3 UR30, UPT, UPT, UR30, 0x1, URZ ;  /* 0x000000011e1e7890 */ /* 0x00efd8000fffe0ff */
.L_x_42:
[----:B------:R-:W-:Y:S01]  /*1850*/  UISETP.NE.AND UP0, UPT, UR54, URZ, UPT ;  /* 0x000000ff3600728c */ /* 0x000fe2000bf05270 */
[----:B------:R-:W1:Y:S08]  /*1860*/  S2UR UR54, SR_CgaCtaId ;  /* 0x00000000003679c3 */ /* 0x000e700000008800 */
[----:B------:R-:W-:Y:S05]  /*1870*/  BRA.U UP0, `(.L_x_23) ;  /* 0x0000000100347547 */ /* 0x000fea000b800000 */
[----:B------:R-:W2:Y:S01]  /*1880*/  S2R R0, SR_CgaCtaId ;  /* 0x0000000000007919 */ /* 0x000ea20000008800 */
[----:B------:R-:W-:-:S04]  /*1890*/  MOV R2, 0x400 ;  /* 0x0000040000027802 */ /* 0x000fc80000000f00 */
[----:B--2---:R-:W-:Y:S02]  /*18a0*/  LEA R0, R0, R2, 0x18 ;  /* 0x0000000200007211 */ /* 0x004fe400078ec0ff */
[----:B------:R-:W-:-:S03]  /*18b0*/  SHF.L.U32 R2, R8, 0x1f, RZ ;  /* 0x0000001f08027819 */ /* 0x000fc600000006ff */
[----:B------:R-:W-:-:S04]  /*18c0*/  IMAD R0, R9, 0x8, R0 ;  /* 0x0000000809007824 */ /* 0x000fc800078e0200 */
[----:B------:R-:W2:Y:S02]  /*18d0*/  SYNCS.PHASECHK.TRANS64.TRYWAIT P0, [R0+URZ+0x110], R2 ;  /* 0x00011002000075a7 */ /* 0x000ea400080011ff */
[----:B--2---:R-:W-:Y:S05]  /*18e0*/  @!P0 BRA `(.L_x_24) ;  /* 0x0000006000e88947 */ /* 0x004fea0003800000 */
.L_x_124:
[----:B------:R-:W-:Y:S01]  /*18f0*/  VIADD R9, R9, 0x1 ;  /* 0x0000000109097836 */ /* 0x000fe20000000000 */
[----:B------:R2:W-:Y:S04]  /*1900*/  SYNCS.ARRIVE.TRANS64.A1T0 RZ, [R0+URZ+0x100], RZ ;  /* 0x000100ff00ff79a7 */ /* 0x0005e800081000ff */
[----:B------:R-:W-:-:S04]  /*1910*/  ISETP.NE.AND P0, PT, R9, 0x2, PT ;  /* 0x000000020900780c */ /* 0x000fc80003f05270 */
[----:B------:R-:W-:Y:S02]  /*1920*/  SEL R9, R9, RZ, P0 ;  /* 0x000000ff09097207 */ /* 0x000fe40000000000 */
[----:B--2---:R-:W-:-:S04]  /*1930*/  SEL R0, RZ, 0x1, P0 ;  /* 0x00000001ff007807 */ /* 0x004fc80000000000 */
[----:B------:R-:W-:-:S07]  /*1940*/  LOP3.LUT R8, R8, R0, RZ, 0x3c, !PT ;  /* 0x0000000008087212 */ /* 0x000fce00078e3cff */
.L_x_23:
[----:B------:R-:W-:Y:S01]  /*1950*/  UMOV UR21, 0x400 ;  /* 0x0000040000157882 */ /* 0x000fe20000000000 */
[----:B------:R-:W-:Y:S01]  /*1960*/  SHF.L.U32 R0, R12, 0x1f, RZ ;  /* 0x0000001f0c007819 */ /* 0x000fe200000006ff */
[----:B-1----:R-:W-:Y:S02]  /*1970*/  ULEA UR21, UR54, UR21, 0x18 ;  /* 0x0000001536157291 */ /* 0x002fe4000f8ec0ff */
[----:B------:R-:W-:Y:S02]  /*1980*/  UISETP.GE.U32.AND UP0, UPT, UR50, 0x7f, UPT ;  /* 0x0000007f3200788c */ /* 0x000fe4000bf06070 */
[----:B------:R-:W-:Y:S02]  /*1990*/  ULEA UR4, UR23, UR21, 0x3 ;  /* 0x0000001517047291 */ /* 0x000fe4000f8e18ff */
[----:B------:R-:W-:Y:S02]  /*19a0*/  USHF.L.U32 UR19, UR26, 0x6, URZ ;  /* 0x000000061a137899 */ /* 0x000fe400080006ff */
[----:B------:R-:W-:Y:S01]  /*19b0*/  ULEA UR35, UR25, UR49, 0x6 ;  /* 0x0000003119237291 */ /* 0x000fe2000f8e30ff */
[----:B------:R-:W-:-:S04]  /*19c0*/  UMOV UR13, URZ ;  /* 0x000000ff000d7c82 */ /* 0x000fc80008000000 */
[----:B------:R1:W2:Y:S01]  /*19d0*/  SYNCS.PHASECHK.TRANS64.TRYWAIT P0, [UR4+0x30], R0 ;  /* 0x00003000ff0075a7 */ /* 0x0002a20008001104 */
[----:B------:R-:W-:Y:S06]  /*19e0*/  BRA.U !UP0, `(.L_x_25) ;  /* 0x0000000108f47547 */ /* 0x000fec000b800000 */
[----:B------:R-:W-:Y:S01]  /*19f0*/  UMOV UR22, URZ ;  /* 0x000000ff00167c82 */ /* 0x000fe20008000000 */
[----:B------:R-:W-:-:S05]  /*1a00*/  UMOV UR4, UR23 ;  /* 0x0000001700047c82 */ /* 0x000fca0008000000 */
.L_x_31:
[----:B------:R-:W-:Y:S01]  /*1a10*/  ULEA UR33, UR4, UR21, 0x3 ;  /* 0x0000001504217291 */ /* 0x000fe2000f8e18ff */
[----:B--2---:R-:W-:Y:S01]  /*1a20*/  @!P3 MOV R2, 0x8000 ;  /* 0x000080000002b802 */ /* 0x004fe20000000f00 */
[----:B--2-4-:R-:W-:Y:S10]  /*1a30*/  @P0 BRA `(.L_x_26) ;  /* 0x00000000000c0947 */ /* 0x014ff40003800000 */
[----:B------:R-:W-:-:S04]  /*1a40*/  SHF.L.U32 R3, R12, 0x1f, RZ ;  /* 0x0000001f0c037819 */ /* 0x000fc800000006ff */
[----:B------:R-:W2:Y:S02]  /*1a50*/  SYNCS.PHASECHK.TRANS64.TRYWAIT P0, [UR33+0x30], R3 ;  /* 0x00003003ff0075a7 */ /* 0x000ea40008001121 */
[----:B--2---:R-:W-:Y:S05]  /*1a60*/  @!P0 BRA `(.L_x_27) ;  /* 0x00000060009c8947 */ /* 0x004fea0003800000 */
.L_x_26:
[----:B------:R2:W-:Y:S01]  /*1a70*/  @!P3 SYNCS.ARRIVE.TRANS64 RZ, [UR33], R2 ;  /* 0x00000002ffffb9a7 */ /* 0x0005e20008000021 */
[----:B------:R-:W-:-:S04]  /*1a80*/  ULOP3.LUT UR5, UR31, 0x2, URZ, 0xfc, !UPT ;  /* 0x000000021f057892 */ /* 0x000fc8000f8efcff */
[----:B------:R-:W-:-:S09]  /*1a90*/  UISETP.NE.AND UP0, UPT, UR5, 0x2, UPT ;  /* 0x000000020500788c */ /* 0x000fd2000bf05270 */
[----:B------:R-:W-:Y:S05]  /*1aa0*/  BRA.U UP0, `(.L_x_28) ;  /* 0x0000000100047547 */ /* 0x000fea000b800000 */
[----:B------:R-:W-:Y:S05]  /*1ab0*/  BPT.TRAP 0x1 ;  /* 0x000000040000795c */ /* 0x000fea0000300000 */
.L_x_28:
[----:B------:R-:W-:Y:S04]  /*1ac0*/  BSSY.RECONVERGENT B0, `(.L_x_29) ;  /* 0x0000003000007945 */ /* 0x000fe80003800200 */
[----:B------:R-:W-:Y:S05]  /*1ad0*/  @P2 BRA `(.L_x_30) ;  /* 0x0000000000042947 */ /* 0x000fea0003800000 */
[----:B------:R-:W-:Y:S05]  /*1ae0*/  BPT.TRAP 0x1 ;  /* 0x000000040000795c */ /* 0x000fea0000300000 */
.L_x_30:
[----:B------:R-:W-:Y:S05]  /*1af0*/  BSYNC.RECONVERGENT B0 ;  /* 0x0000000000007941 */ /* 0x000fea0003800200 */
.L_x_29:
[----:B------:R-:W-:Y:S02]  /*1b00*/  UIADD3 UR5, UPT, UPT, UR4, 0x1, URZ ;  /* 0x0000000104057890 */ /* 0x000fe4000fffe0ff */
[----:B------:R-:W-:Y:S02]  /*1b10*/  USHF.L.U32 UR4, UR4, 0xe, URZ ;  /* 0x0000000e04047899 */ /* 0x000fe400080006ff */
[----:B------:R-:W-:Y:S02]  /*1b20*/  UISETP.NE.AND UP0, UPT, UR5, 0x6, UPT ;  /* 0x000000060500788c */ /* 0x000fe4000bf05270 */
[----:B------:R-:W-:Y:S02]  /*1b30*/  ULEA UR24, UR29, UR4, 0x2 ;  /* 0x000000041d187291 */ /* 0x000fe4000f8e10ff */
[----:B------:R-:W-:Y:S02]  /*1b40*/  USEL UR6, URZ, 0x1, UP0 ;  /* 0x00000001ff067887 */ /* 0x000fe40008000000 */
[----:B------:R-:W-:-:S02]  /*1b50*/  USEL UR23, UR5, URZ, UP0 ;  /* 0x000000ff05177287 */ /* 0x000fc40008000000 */
[----:B------:R-:W-:Y:S02]  /*1b60*/  UIADD3 UR24, UPT, UPT, UR21, UR24, URZ ;  /* 0x0000001815187290 */ /* 0x000fe4000fffe0ff */
[----:B------:R-:W-:Y:S01]  /*1b70*/  LOP3.LUT R12, R12, UR6, RZ, 0x3c, !PT ;  /* 0x000000060c0c7c12 */ /* 0x000fe2000f8e3cff */
[----:B------:R-:W-:Y:S02]  /*1b80*/  UIADD3 UR6, UP1, UPT, UR40, 0x80, URZ ;  /* 0x0000008028067890 */ /* 0x000fe4000ff3e0ff */
[----:B------:R-:W-:Y:S01]  /*1b90*/  ULEA UR5, UR23, UR21, 0x3 ;  /* 0x0000001517057291 */ /* 0x000fe2000f8e18ff */
[----:B-1----:R-:W-:Y:S01]  /*1ba0*/  SHF.L.U32 R0, R12, 0x1f, RZ ;  /* 0x0000001f0c007819 */ /* 0x002fe200000006ff */
[----:B------:R-:W-:Y:S02]  /*1bb0*/  USHF.L.U32 UR34, UR22, 0x6, URZ ;  /* 0x0000000616227899 */ /* 0x000fe400080006ff */
[----:B------:R-:W-:Y:S02]  /*1bc0*/  UIADD3 UR14, UP0, UPT, UR40, 0x180, URZ ;  /* 0x00000180280e7890 */ /* 0x000fe4000ff1e0ff */
[----:B------:R-:W-:-:S02]  /*1bd0*/  UIADD3 UR4, UPT, UPT, UR21, UR4, URZ ;  /* 0x0000000415047290 */ /* 0x000fc4000fffe0ff */
[----:B------:R-:W-:Y:S01]  /*1be0*/  UIADD3.X UR7, UPT, UPT, URZ, UR41, URZ, UP1, !UPT ;  /* 0x00000029ff077290 */ /* 0x000fe20008ffe4ff */
[----:B------:R3:W4:Y:S01]  /*1bf0*/  SYNCS.PHASECHK.TRANS64.TRYWAIT P0, [UR5+0x30], R0 ;  /* 0x00003000ff0075a7 */ /* 0x0007220008001105 */
[----:B------:R-:W-:Y:S02]  /*1c00*/  UIADD3 UR32, UPT, UPT, UR24, 0x6800, URZ ;  /* 0x0000680018207890 */ /* 0x000fe4000fffe0ff */
[----:B------:R-:W-:Y:S02]  /*1c10*/  UIADD3 UR26, UPT, UPT, UR34, 0x20, URZ ;  /* 0x00000020221a7890 */ /* 0x000fe4000fffe0ff */
[----:B------:R-:W-:Y:S02]  /*1c20*/  UIADD3 UR24, UPT, UPT, UR24, 0x8800, URZ ;  /* 0x0000880018187890 */ /* 0x000fe4000fffe0ff */
[----:B------:R-:W-:Y:S02]  /*1c30*/  UIADD3.X UR15, UPT, UPT, URZ, UR41, URZ, UP0, !UPT ;  /* 0x00000029ff0f7290 */ /* 0x000fe400087fe4ff */
[----:B------:R-:W-:-:S02]  /*1c40*/  UIADD3 UR16, UPT, UPT, UR4, 0x1e800, URZ ;  /* 0x0001e80004107890 */ /* 0x000fc4000fffe0ff */
[----:B------:R-:W-:Y:S01]  /*1c50*/  UIADD3 UR8, UPT, UPT, UR4, 0x20800, URZ ;  /* 0x0002080004087890 */ /* 0x000fe2000fffe0ff */
[----:B------:R-:W-:Y:S01]  /*1c60*/  UMOV UR5, 0x30000 ;  /* 0x0003000000057882 */ /* 0x000fe20000000000 */
[----:B------:R-:W-:Y:S01]  /*1c70*/  UMOV UR38, 0x0 ;  /* 0x0000000000267882 */ /* 0x000fe20000000000 */
[----:B------:R-:W-:Y:S01]  /*1c80*/  UMOV UR39, 0x10000000 ;  /* 0x1000000000277882 */ /* 0x000fe20000000000 */
[----:B------:R-:W-:Y:S01]  /*1c90*/  UMOV UR25, UR33 ;  /* 0x0000002100197c82 */ /* 0x000fe20008000000 */
[----:B------:R-:W-:Y:S01]  /*1ca0*/  UMOV UR27, UR35 ;  /* 0x00000023001b7c82 */ /* 0x000fe20008000000 */
[----:B------:R-:W-:Y:S01]  /*1cb0*/  UMOV UR28, UR36 ;  /* 0x00000024001c7c82 */ /* 0x000fe20008000000 */
[----:B------:R-:W-:Y:S01]  /*1cc0*/  UMOV UR17, UR33 ;  /* 0x0000002100117c82 */ /* 0x000fe20008000000 */
[----:B------:R-:W-:Y:S01]  /*1cd0*/  UMOV UR20, UR36 ;  /* 0x0000002400147c82 */ /* 0x000fe20008000000 */
[----:B------:R-:W-:Y:S01]  /*1ce0*/  UMOV UR18, UR34 ;  /* 0x0000002200127c82 */ /* 0x000fe20008000000 */
[----:B------:R3:W-:Y:S01]  /*1cf0*/  UTMALDG.3D.MULTICAST [UR32], [UR6], UR5, desc[UR38] ;  /* 0x00002620060073b4 */ /* 0x0007e20008011805 */
[----:B------:R-:W-:Y:S01]  /*1d00*/  UMOV UR11, UR19 ;  /* 0x00000013000b7c82 */ /* 0x000fe20008000000 */
[----:B------:R-:W-:Y:S01]  /*1d10*/  UMOV UR12, UR36 ;  /* 0x00000024000c7c82 */ /* 0x000fe20008000000 */
[----:B------:R-:W-:Y:S01]  /*1d20*/  UMOV UR9, UR33 ;  /* 0x0000002100097c82 */ /* 0x000fe20008000000 */
[----:B------:R-:W-:Y:S01]  /*1d30*/  UMOV UR10, UR26 ;  /* 0x0000001a000a7c82 */ /* 0x000fe20008000000 */
[----:B------:R-:W-:Y:S01]  /*1d40*/  UIADD3 UR22, UPT, UPT, UR22, 0x1, URZ ;  /* 0x0000000116167890 */ /* 0x000fe2000fffe0ff */
[----:B------:R-:W-:Y:S01]  /*1d50*/  UMOV UR13, UR30 ;  /* 0x0000001e000d7c82 */ /* 0x000fe20008000000 */
[----:B------:R3:W-:Y:S02]  /*1d60*/  UTMALDG.3D.MULTICAST [UR24], [UR6], UR5, desc[UR38] ;  /* 0x00002618060073b4 */ /* 0x0007e40008011805 */
[----:B------:R-:W-:Y:S01]  /*1d70*/  UISETP.NE.AND UP0, UPT, UR22, UR30, UPT ;  /* 0x0000001e1600728c */ /* 0x000fe2000bf05270 */
[----:B------:R-:W-:Y:S01]  /*1d80*/  UMOV UR4, UR23 ;  /* 0x0000001700047c82 */ /* 0x000fe20008000000 */
[----:B------:R3:W-:Y:S01]  /*1d90*/  UTMALDG.3D [UR16], [UR14], desc[UR38] ;  /* 0x000026100e0075b4 */ /* 0x0007e20008011000 */
[----:B------:R3:W-:Y:S06]  /*1da0*/  UTMALDG.3D [UR8], [UR14], desc[UR38] ;  /* 0x000026080e0075b4 */ /* 0x0007ec0008011000 */
[----:B---3--:R-:W-:Y:S05]  /*1db0*/  BRA.U UP0, `(.L_x_31) ;  /* 0xfffffffd00147547 */ /* 0x008fea000b83ffff */
.L_x_25:
[----:B------:R-:W-:Y:S01]  /*1dc0*/  ULEA UR4, UR23, UR21, 0x3 ;  /* 0x0000001517047291 */ /* 0x000fe2000f8e18ff */
[----:B-1----:R-:W-:Y:S01]  /*1dd0*/  SHF.L.U32 R0, R12, 0x1f, RZ ;  /* 0x0000001f0c007819 */ /* 0x002fe200000006ff */
[----:B------:R-:W-:Y:S01]  /*1de0*/  @!P1 SYNCS.ARRIVE.TRANS64.A1T0 RZ, [UR21+0x98], RZ ;  /* 0x000098ffffff99a7 */ /* 0x000fe20008100015 */
[----:B------:R-:W-:-:S06]  /*1df0*/  UISETP.GT.AND UP0, UPT, UR47, UR46, UPT ;  /* 0x0000002e2f00728c */ /* 0x000fcc000bf04270 */
[----:B--2-4-:R1:W2:Y:S03]  /*1e00*/  SYNCS.PHASECHK.TRANS64.TRYWAIT P0, [UR4+0x30], R0 ;  /* 0x00003000ff0075a7 */ /* 0x0142a60008001104 */
[----:B------:R-:W-:Y:S05]  /*1e10*/  BRA.U !UP0, `(.L_x_32) ;  /* 0x0000000108f07547 */ /* 0x000fea000b800000 */
[----:B------:R-:W-:Y:S01]  /*1e20*/  UIADD3 UR14, UPT, UPT, UR48, UR13, URZ ;  /* 0x0000000d300e7290 */ /* 0x000fe2000fffe0ff */
[----:B------:R-:W-:-:S11]  /*1e30*/  UMOV UR4, UR23 ;  /* 0x0000001700047c82 */ /* 0x000fd60008000000 */
.L_x_38:
[----:B------:R-:W-:Y:S01]  /*1e40*/  ULEA UR33, UR4, UR21, 0x3 ;  /* 0x0000001504217291 */ /* 0x000fe2000f8e18ff */
[----:B--2---:R-:W-:Y:S01]  /*1e50*/  @!P3 MOV R2, 0x8000 ;  /* 0x000080000002b802 */ /* 0x004fe20000000f00 */
[----:B--2-4-:R-:W-:Y:S10]  /*1e60*/  @P0 BRA `(.L_x_33) ;  /* 0x00000000000c0947 */ /* 0x014ff40003800000 */
[----:B------:R-:W-:-:S04]  /*1e70*/  SHF.L.U32 R3, R12, 0x1f, RZ ;  /* 0x0000001f0c037819 */ /* 0x000fc800000006ff */
[----:B------:R-:W2:Y:S02]  /*1e80*/  SYNCS.PHASECHK.TRANS64.TRYWAIT P0, [UR33+0x30], R3 ;  /* 0x00003003ff0075a7 */ /* 0x000ea40008001121 */
[----:B--2---:R-:W-:Y:S05]  /*1e90*/  @!P0 BRA `(.L_x_34) ;  /* 0x0000005c00a88947 */ /* 0x004fea0003800000 */
.L_x_33:
[----:B------:R2:W-:Y:S01]  /*1ea0*/  @!P3 SYNCS.ARRIVE.TRANS64 RZ, [UR33], R2 ;  /* 0x00000002ffffb9a7 */ /* 0x0005e20008000021 */
[----:B------:R-:W-:-:S04]  /*1eb0*/  ULOP3.LUT UR5, UR31, 0x2, URZ, 0xfc, !UPT ;  /* 0x000000021f057892 */ /* 0x000fc8000f8efcff */
[----:B------:R-:W-:-:S09]  /*1ec0*/  UISETP.NE.AND UP0, UPT, UR5, 0x2, UPT ;  /* 0x000000020500788c */ /* 0x000fd2000bf05270 */
[----:B------:R-:W-:Y:S05]  /*1ed0*/  BRA.U UP0, `(.L_x_35) ;  /* 0x0000000100047547 */ /* 0x000fea000b800000 */
[----:B------:R-:W-:Y:S05]  /*1ee0*/  BPT.TRAP 0x1 ;  /* 0x000000040000795c */ /* 0x000fea0000300000 */
.L_x_35:
[----:B------:R-:W-:Y:S04]  /*1ef0*/  BSSY.RECONVERGENT B0, `(.L_x_36) ;  /* 0x0000003000007945 */ /* 0x000fe80003800200 */
[----:B------:R-:W-:Y:S05]  /*1f00*/  @P2 BRA `(.L_x_37) ;  /* 0x0000000000042947 */ /* 0x000fea0003800000 */
[----:B------:R-:W-:Y:S05]  /*1f10*/  BPT.TRAP 0x1 ;  /* 0x000000040000795c */ /* 0x000fea0000300000 */
.L_x_37:
[----:B------:R-:W-:Y:S05]  /*1f20*/  BSYNC.RECONVERGENT B0 ;  /* 0x0000000000007941 */ /* 0x000fea0003800200 */
.L_x_36:
[----:B------:R-:W-:Y:S02]  /*1f30*/  UIADD3 UR5, UPT, UPT, UR4, 0x1, URZ ;  /* 0x0000000104057890 */ /* 0x000fe4000fffe0ff */
[----:B------:R-:W-:Y:S02]  /*1f40*/  USHF.L.U32 UR7, UR4, 0xe, URZ ;  /* 0x0000000e04077899 */ /* 0x000fe400080006ff */
[----:B------:R-:W-:Y:S02]  /*1f50*/  UISETP.NE.AND UP0, UPT, UR5, 0x6, UPT ;  /* 0x000000060500788c */ /* 0x000fe4000bf05270 */
[----:B------:R-:W-:Y:S02]  /*1f60*/  ULEA UR24, UR29, UR7, 0x2 ;  /* 0x000000071d187291 */ /* 0x000fe4000f8e10ff */
[----:B------:R-:W-:Y:S02]  /*1f70*/  USEL UR6, URZ, 0x1, UP0 ;  /* 0x00000001ff067887 */ /* 0x000fe40008000000 */
[----:B------:R-:W-:-:S02]  /*1f80*/  USEL UR23, UR5, URZ, UP0 ;  /* 0x000000ff05177287 */ /* 0x000fc40008000000 */
[----:B------:R-:W-:Y:S02]  /*1f90*/  UIADD3 UR4, UP1, UPT, UR40, 0x80, URZ ;  /* 0x0000008028047890 */ /* 0x000fe4000ff3e0ff */
[----:B------:R-:W-:Y:S01]  /*1fa0*/  ULEA UR5, UR23, UR21, 0x3 ;  /* 0x0000001517057291 */ /* 0x000fe2000f8e18ff */
[----:B------:R-:W-:Y:S01]  /*1fb0*/  LOP3.LUT R12, R12, UR6, RZ, 0x3c, !PT ;  /* 0x000000060c0c7c12 */ /* 0x000fe2000f8e3cff */
[----:B------:R-:W-:Y:S02]  /*1fc0*/  UIADD3 UR24, UPT, UPT, UR21, UR24, URZ ;  /* 0x0000001815187290 */ /* 0x000fe4000fffe0ff */
[----:B------:R-:W-:Y:S01]  /*1fd0*/  USHF.L.U32 UR34, UR13, 0x6, URZ ;  /* 0x000000060d227899 */ /* 0x000fe200080006ff */
[----:B-1----:R-:W-:Y:S01]  /*1fe0*/  SHF.L.U32 R0, R12, 0x1f, RZ ;  /* 0x0000001f0c007819 */ /* 0x002fe200000006ff */
[----:B------:R-:W-:Y:S02]  /*1ff0*/  UIADD3 UR6, UP0, UPT, UR40, 0x180, URZ ;  /* 0x0000018028067890 */ /* 0x000fe4000ff1e0ff */
[----:B------:R-:W-:Y:S01]  /*2000*/  UIADD3 UR8, UPT, UPT, UR21, UR7, URZ ;  /* 0x0000000715087290 */ /* 0x000fe2000fffe0ff */
[----:B------:R3:W4:Y:S01]  /*2010*/  SYNCS.PHASECHK.TRANS64.TRYWAIT P0, [UR5+0x30], R0 ;  /* 0x00003000ff0075a7 */ /* 0x0007220008001105 */
[----:B------:R-:W-:-:S02]  /*2020*/  UIADD3.X UR5, UPT, UPT, URZ, UR41, URZ, UP1, !UPT ;  /* 0x00000029ff057290 */ /* 0x000fc40008ffe4ff */
[----:B------:R-:W-:Y:S02]  /*2030*/  UIADD3 UR32, UPT, UPT, UR24, 0x6800, URZ ;  /* 0x0000680018207890 */ /* 0x000fe4000fffe0ff */
[----:B------:R-:W-:Y:S02]  /*2040*/  UIADD3 UR26, UPT, UPT, UR34, 0x20, URZ ;  /* 0x00000020221a7890 */ /* 0x000fe4000fffe0ff */
[----:B------:R-:W-:Y:S02]  /*2050*/  UIADD3 UR24, UPT, UPT, UR24, 0x8800, URZ ;  /* 0x0000880018187890 */ /* 0x000fe4000fffe0ff */
[----:B------:R-:W-:Y:S02]  /*2060*/  UIADD3.X UR7, UPT, UPT, URZ, UR41, URZ, UP0, !UPT ;  /* 0x00000029ff077290 */ /* 0x000fe400087fe4ff */
[----:B------:R-:W-:Y:S02]  /*2070*/  UIADD3 UR16, UPT, UPT, UR8, 0x1e800, URZ ;  /* 0x0001e80008107890 */ /* 0x000fe4000fffe0ff */
[----:B------:R-:W-:Y:S01]  /*2080*/  UIADD3 UR8, UPT, UPT, UR8, 0x20800, URZ ;  /* 0x0002080008087890 */ /* 0x000fe2000fffe0ff */
[----:B------:R-:W-:Y:S01]  /*2090*/  UMOV UR10, 0x30000 ;  /* 0x00030000000a7882 */ /* 0x000fe20000000000 */
[----:B------:R-:W-:Y:S01]  /*20a0*/  UMOV UR38, 0x0 ;  /* 0x0000000000267882 */ /* 0x000fe20000000000 */
[----:B------:R-:W-:Y:S01]  /*20b0*/  UMOV UR39, 0x10000000 ;  /* 0x1000000000277882 */ /* 0x000fe20000000000 */
[----:B------:R-:W-:Y:S01]  /*20c0*/  UMOV UR25, UR33 ;  /* 0x0000002100197c82 */ /* 0x000fe20008000000 */
[----:B------:R-:W-:Y:S01]  /*20d0*/  UMOV UR27, UR35 ;  /* 0x00000023001b7c82 */ /* 0x000fe20008000000 */
[----:B------:R-:W-:Y:S01]  /*20e0*/  UMOV UR28, UR36 ;  /* 0x00000024001c7c82 */ /* 0x000fe20008000000 */
[----:B------:R-:W-:Y:S01]  /*20f0*/  UTMALDG.3D.MULTICAST [UR32], [UR4], UR10, desc[UR38] ;  /* 0x00002620040073b4 */ /* 0x000fe2000801180a */
[----:B------:R-:W-:Y:S01]  /*2100*/  UMOV UR17, UR33 ;  /* 0x0000002100117c82 */ /* 0x000fe20008000000 */
[----:B------:R-:W-:Y:S01]  /*2110*/  UMOV UR20, UR36 ;  /* 0x0000002400147c82 */ /* 0x000fe20008000000 */
[----:B------:R-:W-:Y:S01]  /*2120*/  UMOV UR18, UR34 ;  /* 0x0000002200127c82 */ /* 0x000fe20008000000 */
[----:B------:R-:W-:Y:S01]  /*2130*/  UMOV UR11, UR19 ;  /* 0x00000013000b7c82 */ /* 0x000fe20008000000 */
[----:B------:R-:W-:Y:S01]  /*2140*/  UMOV UR12, UR36 ;  /* 0x00000024000c7c82 */ /* 0x000fe20008000000 */
[----:B------:R-:W-:Y:S01]  /*2150*/  UMOV UR9, UR33 ;  /* 0x0000002100097c82 */ /* 0x000fe20008000000 */
[----:B------:R-:W-:Y:S01]  /*2160*/  UIADD3 UR13, UPT, UPT, UR13, 0x1, URZ ;  /* 0x000000010d0d7890 */ /* 0x000fe2000fffe0ff */
[----:B------:R1:W-:Y:S03]  /*2170*/  UTMALDG.3D.MULTICAST [UR24], [UR4], UR10, desc[UR38] ;  /* 0x00002618040073b4 */ /* 0x0003e6000801180a */
[----:B------:R-:W-:Y:S01]  /*2180*/  UISETP.NE.AND UP0, UPT, UR13, UR14, UPT ;  /* 0x0000000e0d00728c */ /* 0x000fe2000bf05270 */
[----:B------:R3:W-:Y:S01]  /*2190*/  UTMALDG.3D [UR16], [UR6], desc[UR38] ;  /* 0x00002610060075b4 */ /* 0x0007e20008011000 */
[----:B-1----:R-:W-:Y:S01]  /*21a0*/  UMOV UR10, UR26 ;  /* 0x0000001a000a7c82 */ /* 0x002fe20008000000 */
[----:B------:R-:W-:Y:S01]  /*21b0*/  UMOV UR4, UR23 ;  /* 0x0000001700047c82 */ /* 0x000fe20008000000 */
[----:B------:R3:W-:Y:S05]  /*21c0*/  UTMALDG.3D [UR8], [UR6], desc[UR38] ;  /* 0x00002608060075b4 */ /* 0x0007ea0008011000 */
[----:B---3--:R-:W-:Y:S05]  /*21d0*/  BRA.U UP0, `(.L_x_38) ;  /* 0xfffffffd00187547 */ /* 0x008fea000b83ffff */
.L_x_32:
[C---:B------:R-:W-:Y:S01]  /*21e0*/  LEA R3, R11.reuse, UR21, 0x3 ;  /* 0x000000150b037c11 */ /* 0x040fe2000f8e18ff */
[----:B------:R-:W-:Y:S01]  /*21f0*/  NOP ;  /* 0x0000000000007918 */ /* 0x000fe20000000000 */
[----:B-1----:R-:W-:Y:S02]  /*2200*/  SHF.L.U32 R0, R10, 0x1f, RZ ;  /* 0x0000001f0a007819 */ /* 0x002fe400000006ff */
[----:B------:R-:W-:Y:S02]  /*2210*/  LEA R4, R11, UR21, 0x4 ;  /* 0x000000150b047c11 */ /* 0x000fe4000f8e20ff */
[----:B--2-4-:R-:W1:Y:S02]  /*2220*/  SYNCS.PHASECHK.TRANS64.TRYWAIT P0, [R3+URZ+0xa0], R0 ;  /* 0x0000a000030075a7 */ /* 0x014e6400080011ff */
[----:B-1----:R-:W-:Y:S05]  /*2230*/  @!P0 BRA `(.L_x_39) ;  /* 0x0000005800d88947 */ /* 0x002fea0003800000 */
.L_x_127:
[----:B------:R-:W2:Y:S01]  /*2240*/  LDS.128 R4, [R4+0x130] ;  /* 0x0001300004047984 */ /* 0x000ea20000000c00 */
[----:B------:R-:W-:Y:S01]  /*2250*/  UISETP.GE.AND UP0, UPT, UR42, 0x1, UPT ;  /* 0x000000012a00788c */ /* 0x000fe2000bf06270 */
[----:B------:R-:W-:Y:S01]  /*2260*/  @!PT LDS RZ, [RZ] ;  /* 0x00000000fffff984 */ /* 0x000fe20000000800 */
[----:B------:R-:W-:Y:S01]  /*2270*/  @!PT LDS RZ, [RZ] ;  /* 0x00000000fffff984 */ /* 0x000fe20000000800 */
[----:B------:R-:W-:Y:S01]  /*2280*/  @!PT LDS RZ, [RZ] ;  /* 0x00000000fffff984 */ /* 0x000fe20000000800 */
[----:B------:R-:W-:Y:S01]  /*2290*/  @!PT LDS RZ, [RZ] ;  /* 0x00000000fffff984 */ /* 0x000fe20000000800 */
[----:B------:R3:W-:Y:S06]  /*22a0*/  MEMBAR.ALL.CTA ;  /* 0x0000000000007992 */ /* 0x0007ec0000008000 */
[----:B---3--:R-:W3:Y:S01]  /*22b0*/  FENCE.VIEW.ASYNC.S ;  /* 0x00000000000073c6 */ /* 0x008ee20000000000 */
[----:B--2---:R-:W-:-:S13]  /*22c0*/  LOP3.LUT P0, RZ, R6, 0x1, RZ, 0xc0, !PT ;  /* 0x0000000106ff7812 */ /* 0x004fda000780c0ff */
[----:B---3--:R-:W-:Y:S01]  /*22d0*/  VOTEU.ANY UP1, P0 ;  /* 0x0000000000ff7886 */ /* 0x008fe20000020100 */
[----:B------:R-:W-:-:S13]  /*22e0*/  PLOP3.LUT P0, PT, PT, PT, UP1, 0x80, 0x8 ;  /* 0x000000000008781c */ /* 0x000fda0003f0f018 */
[----:B-1----:R-:W-:Y:S02]  /*22f0*/  @P0 LOP3.LUT R0, R5, 0xffff, RZ, 0xc0, !PT ;  /* 0x0000ffff05000812 */ /* 0x002fe400078ec0ff */
[----:B------:R-:W-:Y:S02]  /*2300*/  @P0 MOV R2, R4 ;  /* 0x0000000400020202 */ /* 0x000fe40000000f00 */
[----:B------:R-:W-:Y:S01]  /*2310*/  @P0 R2UR UR5, R0 ;  /* 0x00000000000502ca */ /* 0x000fe200000e0000 */
[----:B------:R-:W-:Y:S01]  /*2320*/  VIADD R0, R3, 0xb0 ;  /* 0x000000b003007836 */ /* 0x000fe20000000000 */
[----:B------:R-:W-:Y:S02]  /*2330*/  @P0 SHF.R.U32.HI R4, RZ, 0x10, R5 ;  /* 0x00000010ff040819 */ /* 0x000fe40000011605 */
[----:B------:R-:W-:Y:S02]  /*2340*/  @P0 R2UR UR6, R2 ;  /* 0x00000000020602ca */ /* 0x000fe400000e0000 */
[----:B------:R-:W-:-:S02]  /*2350*/  PRMT R0, RZ, 0x654, R0 ;  /* 0x00000654ff007816 */ /* 0x000fc40000000000 */
[----:B------:R-:W-:Y:S02]  /*2360*/  @P0 R2UR UR4, R4 ;  /* 0x00000000040402ca */ /* 0x000fe400000e0000 */
[----:B------:R1:W-:Y:S03]  /*2370*/  SYNCS.ARRIVE.TRANS64.RED.A1T0 RZ, [R0+URZ], RZ ;  /* 0x000000ff00ff79a7 */ /* 0x0003e600081004ff */
[----:B------:R-:W-:-:S04]  /*2380*/  @UP1 UMOV UR37, UR5 ;  /* 0x0000000500251c82 */ /* 0x000fc80008000000 */
[----:B------:R-:W-:-:S04]  /*2390*/  @UP1 UMOV UR43, UR6 ;  /* 0x00000006002b1c82 */ /* 0x000fc80008000000 */
[----:B------:R-:W-:Y:S01]  /*23a0*/  @UP1 UMOV UR36, UR4 ;  /* 0x0000000400241c82 */ /* 0x000fe20008000000 */
[----:B------:R-:W-:Y:S05]  /*23b0*/  BRA.U !UP0, `(.L_x_40) ;  /* 0x0000000108d47547 */ /* 0x000fea000b800000 */
[----:B------:R-:W2:Y:S01]  /*23c0*/  LDCU.128 UR12, c[0x0][0xb10] ;  /* 0x00016200ff0c77ac */ /* 0x000ea20008000c00 */
[----:B------:R-:W3:Y:S01]  /*23d0*/  LDCU UR22, c[0x0][0xb20] ;  /* 0x00016400ff1677ac */ /* 0x000ee20008000800 */
[----:B------:R-:W4:Y:S01]  /*23e0*/  LDCU UR20, c[0x0][0xb0c] ;  /* 0x00016180ff1477ac */ /* 0x000f220008000800 */
[----:B------:R-:W1:Y:S01]  /*23f0*/  LDCU.64 UR8, c[0x0][0xb28] ;  /* 0x00016500ff0877ac */ /* 0x000e620008000a00 */
[----:B------:R-:W-:Y:S02]  /*2400*/  UISETP.NE.AND UP3, UPT, UR42, 0x1, UPT ;  /* 0x000000012a00788c */ /* 0x000fe4000bf65270 */
[----:B--2---:R-:W-:Y:S02]  /*2410*/  UIMAD.WIDE.U32 UR6, UR44, UR15, URZ ;  /* 0x0000000f2c0672a5 */ /* 0x004fe4000f8e00ff */
[----:B------:R-:W-:Y:S02]  /*2420*/  UIMAD.WIDE.U32 UR4, UR45, UR12, URZ ;  /* 0x0000000c2d0472a5 */ /* 0x000fe4000f8e00ff */
[----:B------:R-:W-:-:S02]  /*2430*/  UISETP.NE.AND UP0, UPT, UR14, 0x1, UPT ;  /* 0x000000010e00788c */ /* 0x000fc4000bf05270 */
[----:B------:R-:W-:Y:S01]  /*2440*/  UIMAD.WIDE.U32 UR18, UR37, UR15, URZ ;  /* 0x0000000f251272a5 */ /* 0x000fe2000f8e00ff */
[----:B------:R-:W-:Y:S02]  /*2450*/  UMOV UR6, UR7 ;  /* 0x0000000700067c82 */ /* 0x000fe40008000000 */
[----:B------:R-:W-:Y:S01]  /*2460*/  UMOV UR4, UR5 ;  /* 0x0000000500047c82 */ /* 0x000fe20008000000 */
[----:B---3--:R-:W-:Y:S02]  /*2470*/  USHF.R.U32.HI UR6, URZ, UR22, UR6 ;  /* 0x00000016ff067299 */ /* 0x008fe40008011606 */
[----:B----4-:R-:W-:Y:S02]  /*2480*/  UISETP.NE.AND UP2, UPT, UR20, 0x1, UPT ;  /* 0x000000011400788c */ /* 0x010fe4000bf45270 */
[----:B------:R-:W-:Y:S02]  /*2490*/  USHF.R.U32.HI UR4, URZ, UR13, UR4 ;  /* 0x0000000dff047299 */ /* 0x000fe40008011604 */
[----:B------:R-:W-:-:S02]  /*24a0*/  USEL UR5, UR44, UR6, !UP0 ;  /* 0x000000062c057287 */ /* 0x000fc4000c000000 */
[----:B------:R-:W-:Y:S02]  /*24b0*/  USEL UR6, UR45, UR4, !UP2 ;  /* 0x000000042d067287 */ /* 0x000fe4000d000000 */
[----:B-1----:R-:W-:Y:S01]  /*24c0*/  UIMAD.WIDE.U32 UR10, UR5, UR8, URZ ;  /* 0x00000008050a72a5 */ /* 0x002fe2000f8e00ff */
[----:B------:R-:W-:Y:S01]  /*24d0*/  UMOV UR4, UR19 ;  /* 0x0000001300047c82 */ /* 0x000fe20008000000 */
[----:B------:R-:W-:Y:S02]  /*24e0*/  UIMAD.WIDE.U32 UR16, UR43, UR12, URZ ;  /* 0x0000000c2b1072a5 */ /* 0x000fe4000f8e00ff */
[----:B------:R-:W-:-:S03]  /*24f0*/  UIMAD.WIDE.U32 UR18, UR6, UR8, URZ ;  /* 0x00000008061272a5 */ /* 0x000fc6000f8e00ff */
[----:B------:R-:W-:Y:S01]  /*2500*/  UMOV UR10, UR11 ;  /* 0x0000000b000a7c82 */ /* 0x000fe20008000000 */
[----:B------:R-:W-:Y:S02]  /*2510*/  USHF.R.U32.HI UR4, URZ, UR22, UR4 ;  /* 0x00000016ff047299 */ /* 0x000fe40008011604 */
[----:B------:R-:W-:Y:S01]  /*2520*/  @UP3 USHF.R.U32.HI UR5, URZ, UR9, UR10 ;  /* 0x00000009ff053299 */ /* 0x000fe2000801160a */
[----:B------:R-:W-:Y:S01]  /*2530*/  UMOV UR16, UR17 ;  /* 0x0000001100107c82 */ /* 0x000fe20008000000 */
[----:B------:R-:W-:Y:S01]  /*2540*/  UMOV UR18, UR19 ;  /* 0x0000001300127c82 */ /* 0x000fe20008000000 */
[----:B------:R-:W-:Y:S02]  /*2550*/  USHF.R.U32.HI UR13, URZ, UR13, UR16 ;  /* 0x0000000dff0d7299 */ /* 0x000fe40008011610 */
[----:B------:R-:W-:Y:S02]  /*2560*/  USEL UR4, UR37, UR4, !UP0 ;  /* 0x0000000425047287 */ /* 0x000fe4000c000000 */
[----:B------:R-:W-:-:S02]  /*2570*/  @UP3 USHF.R.U32.HI UR6, URZ, UR9, UR18 ;  /* 0x00000009ff063299 */ /* 0x000fc40008011612 */
[----:B------:R-:W-:Y:S02]  /*2580*/  UIMAD UR7, UR42, UR5, URZ ;  /* 0x000000052a0772a4 */ /* 0x000fe4000f8e02ff */
[----:B------:R-:W-:Y:S02]  /*2590*/  USEL UR5, UR43, UR13, !UP2 ;  /* 0x0000000d2b057287 */ /* 0x000fe4000d000000 */
[----:B------:R-:W-:Y:S02]  /*25a0*/  UIMAD UR10, UR42, UR6, URZ ;  /* 0x000000062a0a72a4 */ /* 0x000fe4000f8e02ff */
[----:B------:R-:W-:Y:S02]  /*25b0*/  UISETP.GE.AND UP0, UPT, UR4, UR7, UPT ;  /* 0x000000070400728c */ /* 0x000fe4000bf06270 */
[----:B------:R-:W-:Y:S02]  /*25c0*/  UIMAD.WIDE.U32 UR12, UR4, UR8, URZ ;  /* 0x00000008040c72a5 */ /* 0x000fe4000f8e00ff */
[----:B------:R-:W-:-:S02]  /*25d0*/  UISETP.GE.OR UP0, UPT, UR5, UR10, UP0 ;  /* 0x0000000a0500728c */ /* 0x000fc40008706670 */
        /* <DEDUP_REMOVED lines=19> */
.L_x_40:
[----:B------:R-:W2:Y:S02]  /*2710*/  LDCU UR4, c[0x0][0xb30] ;  /* 0x00016600ff0477ac */ /* 0x000ea40008000800 */
[----:B--2---:R-:W-:-:S09]  /*2720*/  UISETP.NE.AND UP0, UPT, UR4, 0x1, UPT ;  /* 0x000000010400788c */ /* 0x004fd2000bf05270 */
[----:B------:R-:W-:Y:S05]  /*2730*/  BRA.U UP0, `(.L_x_41) ;  /* 0x0000000100447547 */ /* 0x000fea000b800000 */
[----:B------:R-:W2:Y:S01]  /*2740*/  LDCU.128 UR8, c[0x0][0xb10] ;  /* 0x00016200ff0877ac */ /* 0x000ea20008000c00 */
[----:B------:R-:W3:Y:S01]  /*2750*/  LDCU UR12, c[0x0][0xb0c] ;  /* 0x00016180ff0c77ac */ /* 0x000ee20008000800 */
[----:B------:R-:W4:Y:S01]  /*2760*/  LDCU UR13, c[0x0][0xb20] ;  /* 0x00016400ff0d77ac */ /* 0x000f220008000800 */
[----:B--2---:R-:W-:Y:S02]  /*2770*/  UIMAD.WIDE.U32 UR6, UR43, UR8, URZ ;  /* 0x000000082b0672a5 */ /* 0x004fe4000f8e00ff */
[----:B------:R-:W-:Y:S02]  /*2780*/  UIMAD.WIDE.U32 UR4, UR37, UR11, URZ ;  /* 0x0000000b250472a5 */ /* 0x000fe4000f8e00ff */
[----:B---3--:R-:W-:Y:S02]  /*2790*/  UISETP.NE.AND UP2, UPT, UR12, 0x1, UPT ;  /* 0x000000010c00788c */ /* 0x008fe4000bf45270 */
[----:B------:R-:W-:Y:S01]  /*27a0*/  UISETP.NE.AND UP0, UPT, UR10, 0x1, UPT ;  /* 0x000000010a00788c */ /* 0x000fe2000bf05270 */
[----:B------:R-:W-:-:S02]  /*27b0*/  UMOV UR6, UR7 ;  /* 0x0000000700067c82 */ /* 0x000fc40008000000 */
[----:B------:R-:W-:Y:S01]  /*27c0*/  UMOV UR4, UR5 ;  /* 0x0000000500047c82 */ /* 0x000fe20008000000 */
[----:B------:R-:W-:Y:S02]  /*27d0*/  USHF.R.U32.HI UR9, URZ, UR9, UR6 ;  /* 0x00000009ff097299 */ /* 0x000fe40008011606 */
[----:B----4-:R-:W-:Y:S02]  /*27e0*/  USHF.R.U32.HI UR4, URZ, UR13, UR4 ;  /* 0x0000000dff047299 */ /* 0x010fe40008011604 */
[----:B------:R-:W-:Y:S02]  /*27f0*/  USEL UR5, UR43, UR9, !UP2 ;  /* 0x000000092b057287 */ /* 0x000fe4000d000000 */
[----:B------:R-:W-:-:S04]  /*2800*/  USEL UR4, UR37, UR4, !UP0 ;  /* 0x0000000425047287 */ /* 0x000fc8000c000000 */
[----:B------:R-:W-:Y:S02]  /*2810*/  UIADD3 UR6, UPT, UPT, UR5, -UR4, URZ ;  /* 0x8000000405067290 */ /* 0x000fe4000fffe0ff */
[----:B------:R-:W-:Y:S02]  /*2820*/  UIADD3 UR4, UPT, UPT, -UR5, UR4, URZ ;  /* 0x0000000405047290 */ /* 0x000fe4000fffe1ff */
[----:B------:R-:W-:Y:S02]  /*2830*/  UIMAD UR37, UR6, UR10, UR37 ;  /* 0x0000000a062572a4 */ /* 0x000fe4000f8e0225 */
[----:B------:R-:W-:-:S12]  /*2840*/  UIMAD UR43, UR4, UR12, UR43 ;  /* 0x0000000c042b72a4 */ /* 0x000fd8000f8e022b */
.L_x_41:
[----:B------:R-:W-:Y:S01]  /*2850*/  VIADD R11, R11, 0x1 ;  /* 0x000000010b0b7836 */ /* 0x000fe20000000000 */
[----:B------:R-:W-:Y:S02]  /*2860*/  R2UR UR5, R56 ;  /* 0x00000000380572ca */ /* 0x000fe400000e0000 */
[----:B------:R-:W-:Y:S02]  /*2870*/  R2UR UR4, R55 ;  /* 0x00000000370472ca */ /* 0x000fe400000e0000 */
[C---:B------:R-:W-:Y:S02]  /*2880*/  ISETP.NE.AND P0, PT, R11.reuse, 0x2, PT ;  /* 0x000000020b00780c */ /* 0x040fe40003f05270 */
[----:B------:R-:W-:Y:S02]  /*2890*/  PLOP3.LUT P1, PT, PT, PT, PT, 0x80, 0x8 ;  /* 0x000000000008781c */ /* 0x000fe40003f2f070 */
[----:B-1----:R-:W-:Y:S02]  /*28a0*/  SEL R0, RZ, 0x1, P0 ;  /* 0x00000001ff007807 */ /* 0x002fe40000000000 */
[----:B------:R-:W-:-:S02]  /*28b0*/  SEL R11, R11, RZ, P0 ;  /* 0x000000ff0b0b7207 */ /* 0x000fc40000000000 */
[----:B------:R-:W-:Y:S01]  /*28c0*/  LOP3.LUT R10, R10, R0, RZ, 0x3c, !PT ;  /* 0x000000000a0a7212 */ /* 0x000fe200078e3cff */
[----:B------:R-:W-:Y:S02]  /*28d0*/  UIADD3 UR25, UPT, UPT, UR43, UR5, URZ ;  /* 0x000000052b197290 */ /* 0x000fe4000fffe0ff */
[----:B------:R-:W-:Y:S01]  /*28e0*/  UIADD3 UR26, UPT, UPT, UR37, UR4, URZ ;  /* 0x00000004251a7290 */ /* 0x000fe2000fffe0ff */
[----:B------:R-:W-:Y:S11]  /*28f0*/  BRA.U UP1, `(.L_x_42) ;  /* 0xffffffed01d47547 */ /* 0x000ff6000b83ffff */
[----:B------:R-:W-:Y:S01]  /*2900*/  UIADD3 UR21, UPT, UPT, UR21, 0x30, URZ ;  /* 0x0000003015157890 */ /* 0x000fe2000fffe0ff */
[----:B------:R-:W-:-:S03]  /*2910*/  SHF.L.U32 R2, R12, 0x1f, RZ ;  /* 0x0000001f0c027819 */ /* 0x000fc600000006ff */
[----:B------:R-:W-:-:S09]  /*2920*/  ULEA UR4, UR23, UR21, 0x3 ;  /* 0x0000001517047291 */ /* 0x000fd2000f8e18ff */
[----:B------:R-:W1:Y:S02]  /*2930*/  SYNCS.PHASECHK.TRANS64.TRYWAIT P0, [UR4], R2 ;  /* 0x00000002ff0075a7 */ /* 0x000e640008001104 */
[----:B-1----:R-:W-:Y:S05]  /*2940*/  @!P0 BRA `(.L_x_43) ;  /* 0x0000005400288947 */ /* 0x002fea0003800000 */
.L_x_129:
[----:B------:R-:W-:-:S04]  /*2950*/  UIADD3 UR4, UPT, UPT, UR23, 0x1, URZ ;  /* 0x0000000117047890 */ /* 0x000fc8000fffe0ff */
[----:B------:R-:W-:-:S04]  /*2960*/  UISETP.NE.AND UP0, UPT, UR4, 0x6, UPT ;  /* 0x000000060400788c */ /* 0x000fc8000bf05270 */
[----:B------:R-:W-:Y:S02]  /*2970*/  USEL UR6, URZ, 0x1, UP0 ;  /* 0x00000001ff067887 */ /* 0x000fe40008000000 */
[----:B------:R-:W-:-:S04]  /*2980*/  USEL UR4, UR4, URZ, UP0 ;  /* 0x000000ff04047287 */ /* 0x000fc80008000000 */
[----:B------:R-:W-:Y:S01]  /*2990*/  ULEA UR5, UR4, UR21, 0x3 ;  /* 0x0000001504057291 */ /* 0x000fe2000f8e18ff */
[----:B-1----:R-:W-:-:S04]  /*29a0*/  LOP3.LUT R2, R12, UR6, RZ, 0x3c, !PT ;  /* 0x000000060c027c12 */ /* 0x002fc8000f8e3cff */
[----:B------:R-:W-:-:S04]  /*29b0*/  SHF.L.U32 R3, R2, 0x1f, RZ ;  /* 0x0000001f02037819 */ /* 0x000fc800000006ff */
[----:B------:R-:W1:Y:S02]  /*29c0*/  SYNCS.PHASECHK.TRANS64.TRYWAIT P0, [UR5], R3 ;  /* 0x00000003ff0075a7 */ /* 0x000e640008001105 */
[----:B-1----:R-:W-:Y:S05]  /*29d0*/  @!P0 BRA `(.L_x_44) ;  /* 0x00000054001c8947 */ /* 0x002fea0003800000 */
.L_x_131:
[----:B------:R-:W-:-:S04]  /*29e0*/  UIADD3 UR4, UPT, UPT, UR4, 0x1, URZ ;  /* 0x0000000104047890 */ /* 0x000fc8000fffe0ff */
[----:B------:R-:W-:-:S04]  /*29f0*/  UISETP.NE.AND UP0, UPT, UR4, 0x6, UPT ;  /* 0x000000060400788c */ /* 0x000fc8000bf05270 */
[----:B------:R-:W-:Y:S02]  /*2a00*/  USEL UR6, URZ, 0x1, UP0 ;  /* 0x00000001ff067887 */ /* 0x000fe40008000000 */
[----:B------:R-:W-:-:S04]  /*2a10*/  USEL UR4, UR4, URZ, UP0 ;  /* 0x000000ff04047287 */ /* 0x000fc80008000000 */
[----:B------:R-:W-:Y:S01]  /*2a20*/  ULEA UR5, UR4, UR21, 0x3 ;  /* 0x0000001504057291 */ /* 0x000fe2000f8e18ff */
[----:B------:R-:W-:-:S04]  /*2a30*/  LOP3.LUT R2, R2, UR6, RZ, 0x3c, !PT ;  /* 0x0000000602027c12 */ /* 0x000fc8000f8e3cff */
[----:B-1----:R-:W-:-:S04]  /*2a40*/  SHF.L.U32 R3, R2, 0x1f, RZ ;  /* 0x0000001f02037819 */ /* 0x002fc800000006ff */
[----:B------:R-:W1:Y:S02]  /*2a50*/  SYNCS.PHASECHK.TRANS64.TRYWAIT P0, [UR5], R3 ;  /* 0x00000003ff0075a7 */ /* 0x000e640008001105 */
[----:B-1----:R-:W-:Y:S05]  /*2a60*/  @!P0 BRA `(.L_x_45) ;  /* 0x0000005400108947 */ /* 0x002fea0003800000 */
.L_x_133:
        /* <DEDUP_REMOVED lines=9> */
.L_x_135:
        /* <DEDUP_REMOVED lines=9> */
.L_x_137:
[----:B------:R-:W-:-:S04]  /*2b90*/  UIADD3 UR4, UPT, UPT, UR4, 0x1, URZ ;  /* 0x0000000104047890 */ /* 0x000fc8000fffe0ff */
[----:B------:R-:W-:-:S04]  /*2ba0*/  UISETP.NE.AND UP0, UPT, UR4, 0x6, UPT ;  /* 0x000000060400788c */ /* 0x000fc8000bf05270 */
[----:B------:R-:W-:Y:S02]  /*2bb0*/  USEL UR5, URZ, 0x1, UP0 ;  /* 0x00000001ff057887 */ /* 0x000fe40008000000 */
[----:B------:R-:W-:-:S04]  /*2bc0*/  USEL UR4, UR4, URZ, UP0 ;  /* 0x000000ff04047287 */ /* 0x000fc80008000000 */
[----:B------:R-:W-:Y:S01]  /*2bd0*/  ULEA UR4, UR4, UR21, 0x3 ;  /* 0x0000001504047291 */ /* 0x000fe2000f8e18ff */
[----:B------:R-:W-:-:S04]  /*2be0*/  LOP3.LUT R2, R2, UR5, RZ, 0x3c, !PT ;  /* 0x0000000502027c12 */ /* 0x000fc8000f8e3cff */
[----:B------:R-:W-:Y:S01]  /*2bf0*/  SHF.L.U32 R2, R2, 0x1f, RZ ;  /* 0x0000001f02027819 */ /* 0x000fe200000006ff */
[----:B-1----:R-:W-:-:S07]  /*2c00*/  IMAD.U32 R0, RZ, RZ, UR4 ;  /* 0x00000004ff007e24 */ /* 0x002fce000f8e00ff */
.L_x_48:
[----:B-1----:R1:W2:Y:S02]  /*2c10*/  SYNCS.PHASECHK.TRANS64.TRYWAIT P0, [R0+URZ], R2 ;  /* 0x00000002000075a7 */ /* 0x0022a400080011ff */
[----:B--2---:R-:W-:Y:S05]  /*2c20*/  @!P0 NANOSLEEP.SYNCS 0x989680 ;  /* 0x009896800000895d */ /* 0x004fea0003900000 */
[----:B------:R-:W2:Y:S02]  /*2c30*/  @!P0 SYNCS.PHASECHK.TRANS64 P0, [R0+URZ], R2 ;  /* 0x00000002000085a7 */ /* 0x000ea400080010ff */
[----:B--2---:R-:W-:Y:S05]  /*2c40*/  @P0 EXIT ;  /* 0x000000000000094d */ /* 0x004fea0003800000 */
[----:B------:R-:W-:Y:S05]  /*2c50*/  BRA `(.L_x_48) ;  /* 0xfffffffc00ec7947 */ /* 0x000fea000383ffff */
.L_x_22:
[----:B------:R-:W-:-:S04]  /*2c60*/  UISETP.NE.AND UP0, UPT, UR54, URZ, UPT ;  /* 0x000000ff3600728c */ /* 0x000fc8000bf05270 */
[----:B------:R-:W-:-:S09]  /*2c70*/  UISETP.NE.OR UP0, UPT, UR22, 0x1, UP0 ;  /* 0x000000011600788c */ /* 0x000fd20008705670 */
[----:B------:R-:W-:Y:S05]  /*2c80*/  BRA.U UP0, `(.L_x_49) ;  /* 0x0000000500487547 */ /* 0x000fea000b800000 */
[----:B------:R-:W-:Y:S01]  /*2c90*/  ISETP.GE.U32.AND P2, PT, R0, 0x2, PT ;  /* 0x000000020000780c */ /* 0x000fe20003f46070 */
[----:B------:R-:W-:Y:S01]  /*2ca0*/  IMAD.MOV.U32 R12, RZ, RZ, 0x1 ;  /* 0x00000001ff0c7424 */ /* 0x000fe200078e00ff */
[----:B------:R-:W-:Y:S02]  /*2cb0*/  CS2R R10, SRZ ;  /* 0x00000000000a7805 */ /* 0x000fe4000001ff00 */
[----:B------:R-:W-:Y:S01]  /*2cc0*/  CS2R R8, SRZ ;  /* 0x0000000000087805 */ /* 0x000fe2000001ff00 */
[----:B------:R-:W-:Y:S01]  /*2cd0*/  UMOV UR6, 0x400 ;  /* 0x0000040000067882 */ /* 0x000fe20000000000 */
[----:B------:R-:W-:Y:S01]  /*2ce0*/  UMOV UR5, URZ ;  /* 0x000000ff00057c82 */ /* 0x000fe20008000000 */
[----:B------:R-:W-:-:S12]  /*2cf0*/  ULEA UR6, UR54, UR6, 0x18 ;  /* 0x0000000636067291 */ /* 0x000fd8000f8ec0ff */
.L_x_53:
[----:B------:R-:W-:Y:S02]  /*2d00*/  LEA R2, R8, UR6, 0x3 ;  /* 0x0000000608027c11 */ /* 0x000fe4000f8e18ff */
[----:B------:R-:W-:-:S03]  /*2d10*/  SHF.L.U32 R4, R9, 0x1f, RZ ;  /* 0x0000001f09047819 */ /* 0x000fc600000006ff */
[----:B------:R-:W-:Y:S01]  /*2d20*/  VIADD R5, R2, 0x110 ;  /* 0x0000011002057836 */ /* 0x000fe20000000000 */
[----:B------:R-:W1:Y:S02]  /*2d30*/  SYNCS.PHASECHK.TRANS64.TRYWAIT P0, [R2+URZ+0x100], R4 ;  /* 0x00010004020075a7 */ /* 0x000e6400080011ff */
[----:B-1----:R-:W-:Y:S05]  /*2d40*/  @!P0 BRA `(.L_x_50) ;  /* 0x0000005000a08947 */ /* 0x002fea0003800000 */
.L_x_138:
[----:B------:R-:W-:Y:S01]  /*2d50*/  ULEA UR4, UR5, UR6, 0x3 ;  /* 0x0000000605047291 */ /* 0x000fe2000f8e18ff */
[----:B-1----:R-:W-:Y:S01]  /*2d60*/  PRMT R2, RZ, 0x654, R5 ;  /* 0x00000654ff027816 */ /* 0x002fe20000000005 */
[----:B------:R-:W-:Y:S01]  /*2d70*/  @!P2 IMAD.MOV.U32 R4, RZ, RZ, 0x10 ;  /* 0x00000010ff04a424 */ /* 0x000fe200078e00ff */
[----:B------:R-:W-:Y:S01]  /*2d80*/  SHF.L.U32 R5, R12, 0x1f, RZ ;  /* 0x0000001f0c057819 */ /* 0x000fe200000006ff */
[----:B------:R-:W-:Y:S01]  /*2d90*/  UIADD3 UR7, UPT, UPT, UR4, 0xa0, URZ ;  /* 0x000000a004077890 */ /* 0x000fe2000fffe0ff */
[----:B------:R1:W-:Y:S05]  /*2da0*/  SYNCS.ARRIVE.TRANS64.RED.A1T0 RZ, [R2+URZ], RZ ;  /* 0x000000ff02ff79a7 */ /* 0x0003ea00081004ff */
[----:B------:R-:W-:Y:S01]  /*2db0*/  IMAD.U32 R6, RZ, RZ, UR7 ;  /* 0x00000007ff067e24 */ /* 0x000fe2000f8e00ff */
[----:B------:R-:W2:Y:S04]  /*2dc0*/  SYNCS.PHASECHK.TRANS64.TRYWAIT P0, [UR4+0xb0], R5 ;  /* 0x0000b005ff0075a7 */ /* 0x000ea80008001104 */
[----:B------:R-:W-:Y:S01]  /*2dd0*/  PRMT R6, R0, 0x654, R6 ;  /* 0x0000065400067816 */ /* 0x000fe20000000006 */
[----:B-12---:R-:W-:Y:S06]  /*2de0*/  @!P0 BRA `(.L_x_51) ;  /* 0x00000050008c8947 */ /* 0x006fec0003800000 */
.L_x_140:
[----:B------:R-:W-:Y:S01]  /*2df0*/  ULEA UR8, UR5, UR6, 0x4 ;  /* 0x0000000605087291 */ /* 0x000fe2000f8e20ff */
[----:B------:R-:W-:Y:S01]  /*2e00*/  SEL R3, R6, R3, !P2 ;  /* 0x0000000306037207 */ /* 0x000fe20005000000 */
[----:B------:R-:W-:Y:S01]  /*2e10*/  UIADD3 UR9, UPT, UPT, UR4, 0xa0, URZ ;  /* 0x000000a004097890 */ /* 0x000fe2000fffe0ff */
[----:B-1----:R-:W-:Y:S01]  /*2e20*/  LEA R2, R11, UR6, 0x3 ;  /* 0x000000060b027c11 */ /* 0x002fe2000f8e18ff */
[----:B------:R-:W-:Y:S01]  /*2e30*/  UIADD3 UR8, UPT, UPT, UR8, 0x130, URZ ;  /* 0x0000013008087890 */ /* 0x000fe2000fffe0ff */
[----:B------:R1:W-:Y:S01]  /*2e40*/  @!P2 SYNCS.ARRIVE.TRANS64.RED RZ, [R3+URZ], R4 ;  /* 0x0000000403ffa9a7 */ /* 0x0003e200080004ff */
[----:B------:R-:W-:Y:S01]  /*2e50*/  UIADD3 UR4, UPT, UPT, UR5, 0x1, URZ ;  /* 0x0000000105047890 */ /* 0x000fe2000fffe0ff */
[----:B------:R-:W-:-:S03]  /*2e60*/  VIADD R8, R8, 0x1 ;  /* 0x0000000108087836 */ /* 0x000fc60000000000 */
[----:B------:R-:W-:Y:S02]  /*2e70*/  UISETP.NE.AND UP0, UPT, UR4, 0x2, UPT ;  /* 0x000000020400788c */ /* 0x000fe4000bf05270 */
[----:B------:R-:W-:Y:S01]  /*2e80*/  ISETP.NE.AND P0, PT, R8, 0x2, PT ;  /* 0x000000020800780c */ /* 0x000fe20003f05270 */
[----:B------:R-:W-:Y:S06]  /*2e90*/  UGETNEXTWORKID.BROADCAST [UR8], [UR9] ;  /* 0x00000000080073ca */ /* 0x000fec0008000100 */
[----:B------:R-:W-:Y:S02]  /*2ea0*/  USEL UR7, URZ, 0x1, UP0 ;  /* 0x00000001ff077887 */ /* 0x000fe40008000000 */
[----:B------:R-:W-:-:S04]  /*2eb0*/  USEL UR5, UR4, URZ, UP0 ;  /* 0x000000ff04057287 */ /* 0x000fc80008000000 */
[----:B------:R-:W-:Y:S02]  /*2ec0*/  LOP3.LUT R12, R12, UR7, RZ, 0x3c, !PT ;  /* 0x000000070c0c7c12 */ /* 0x000fe4000f8e3cff */
[----:B-1----:R-:W-:-:S04]  /*2ed0*/  SHF.L.U32 R4, R10, 0x1f, RZ ;  /* 0x0000001f0a047819 */ /* 0x002fc800000006ff */
[----:B------:R-:W1:Y:S02]  /*2ee0*/  SYNCS.PHASECHK.TRANS64.TRYWAIT P1, [R2+URZ+0xa0], R4 ;  /* 0x0000a004020075a7 */ /* 0x000e6400080211ff */
[----:B-1----:R-:W-:Y:S05]  /*2ef0*/  @!P1 BRA `(.L_x_52) ;  /* 0x0000005000609947 */ /* 0x002fea0003800000 */
.L_x_141:
[C---:B-1----:R-:W-:Y:S01]  /*2f00*/  LEA R4, R11.reuse, UR6, 0x4 ;  /* 0x000000060b047c11 */ /* 0x042fe2000f8e20ff */
[----:B------:R-:W-:Y:S01]  /*2f10*/  VIADD R2, R2, 0xb0 ;  /* 0x000000b002027836 */ /* 0x000fe20000000000 */
[----:B------:R-:W-:Y:S01]  /*2f20*/  SEL R8, R8, RZ, P0 ;  /* 0x000000ff08087207 */ /* 0x000fe20000000000 */
[----:B------:R-:W-:-:S03]  /*2f30*/  VIADD R11, R11, 0x1 ;  /* 0x000000010b0b7836 */ /* 0x000fc60000000000 */
[----:B------:R-:W1:Y:S01]  /*2f40*/  LDS.128 R4, [R4+0x130] ;  /* 0x0001300004047984 */ /* 0x000e620000000c00 */
[----:B------:R-:W-:Y:S02]  /*2f50*/  PRMT R2, RZ, 0x654, R2 ;  /* 0x00000654ff027816 */ /* 0x000fe40000000002 */
[C---:B------:R-:W-:Y:S01]  /*2f60*/  ISETP.NE.AND P1, PT, R11.reuse, 0x2, PT ;  /* 0x000000020b00780c */ /* 0x040fe20003f25270 */
[----:B------:R-:W-:Y:S01]  /*2f70*/  @!PT LDS RZ, [RZ] ;  /* 0x00000000fffff984 */ /* 0x000fe20000000800 */
[----:B------:R-:W-:Y:S01]  /*2f80*/  @!PT LDS RZ, [RZ] ;  /* 0x00000000fffff984 */ /* 0x000fe20000000800 */
[----:B------:R-:W-:Y:S01]  /*2f90*/  @!PT LDS RZ, [RZ] ;  /* 0x00000000fffff984 */ /* 0x000fe20000000800 */
[----:B------:R-:W-:Y:S01]  /*2fa0*/  @!PT LDS RZ, [RZ] ;  /* 0x00000000fffff984 */ /* 0x000fe20000000800 */
[----:B------:R2:W-:Y:S06]  /*2fb0*/  MEMBAR.ALL.CTA ;  /* 0x0000000000007992 */ /* 0x0005ec0000008000 */
[----:B--2---:R-:W2:Y:S01]  /*2fc0*/  FENCE.VIEW.ASYNC.S ;  /* 0x00000000000073c6 */ /* 0x004ea20000000000 */
[----:B------:R-:W-:Y:S01]  /*2fd0*/  SEL R11, R11, RZ, P1 ;  /* 0x000000ff0b0b7207 */ /* 0x000fe20000800000 */
[----:B--2---:R2:W-:Y:S01]  /*2fe0*/  SYNCS.ARRIVE.TRANS64.RED.A1T0 RZ, [R2+URZ], RZ ;  /* 0x000000ff02ff79a7 */ /* 0x0045e200081004ff */
[----:B-1----:R-:W-:-:S02]  /*2ff0*/  LOP3.LUT P3, RZ, R6, 0x1, RZ, 0xc0, !PT ;  /* 0x0000000106ff7812 */ /* 0x002fc4000786c0ff */
[----:B------:R-:W-:-:S04]  /*3000*/  SEL R4, RZ, 0x1, P1 ;  /* 0x00000001ff047807 */ /* 0x000fc80000800000 */
[----:B------:R-:W-:Y:S02]  /*3010*/  LOP3.LUT R10, R10, R4, RZ, 0x3c, !PT ;  /* 0x000000040a0a7212 */ /* 0x000fe400078e3cff */
[----:B--2---:R-:W-:-:S04]  /*3020*/  SEL R2, RZ, 0x1, P0 ;  /* 0x00000001ff027807 */ /* 0x004fc80000000000 */
[----:B------:R-:W-:Y:S01]  /*3030*/  LOP3.LUT R9, R9, R2, RZ, 0x3c, !PT ;  /* 0x0000000209097212 */ /* 0x000fe200078e3cff */
[----:B------:R-:W-:Y:S06]  /*3040*/  @P3 BRA `(.L_x_53) ;  /* 0xfffffffc002c3947 */ /* 0x000fec000383ffff */
[----:B------:R-:W-:Y:S01]  /*3050*/  ULEA UR4, UR5, UR6, 0x3 ;  /* 0x0000000605047291 */ /* 0x000fe2000f8e18ff */
[----:B------:R-:W-:-:S08]  /*3060*/  SHF.L.U32 R2, R12, 0x1f, RZ ;  /* 0x0000001f0c027819 */ /* 0x000fd000000006ff */
[----:B------:R-:W1:Y:S02]  /*3070*/  SYNCS.PHASECHK.TRANS64 P0, [UR4+0xb0], R2 ;  /* 0x0000b002ff0075a7 */ /* 0x000e640008001004 */
[----:B-1----:R-:W-:Y:S05]  /*3080*/  @P0 BRA `(.L_x_54) ;  /* 0x0000000000080947 */ /* 0x002fea0003800000 */
[----:B------:R-:W1:Y:S02]  /*3090*/  SYNCS.PHASECHK.TRANS64.TRYWAIT P0, [UR4+0xb0], R2 ;  /* 0x0000b002ff0075a7 */ /* 0x000e640008001104 */
[----:B-1----:R-:W-:Y:S05]  /*30a0*/  @!P0 BRA `(.L_x_55) ;  /* 0x0000005000088947 */ /* 0x002fea0003800000 */
.L_x_54:
[----:B------:R-:W-:-:S04]  /*30b0*/  UIADD3 UR7, UPT, UPT, UR5, 0x1, URZ ;  /* 0x0000000105077890 */ /* 0x000fc8000fffe0ff */
[----:B------:R-:W-:-:S04]  /*30c0*/  UISETP.NE.AND UP0, UPT, UR7, 0x2, UPT ;  /* 0x000000020700788c */ /* 0x000fc8000bf05270 */
[----:B------:R-:W-:Y:S02]  /*30d0*/  USEL UR8, URZ, 0x1, UP0 ;  /* 0x00000001ff087887 */ /* 0x000fe40008000000 */
[----:B------:R-:W-:-:S04]  /*30e0*/  USEL UR7, UR7, URZ, UP0 ;  /* 0x000000ff07077287 */ /* 0x000fc80008000000 */
[----:B------:R-:W-:Y:S01]  /*30f0*/  ULEA UR7, UR7, UR6, 0x3 ;  /* 0x0000000607077291 */ /* 0x000fe2000f8e18ff */
[----:B-1----:R-:W-:-:S04]  /*3100*/  LOP3.LUT R2, R12, UR8, RZ, 0x3c, !PT ;  /* 0x000000080c027c12 */ /* 0x002fc8000f8e3cff */
[----:B------:R-:W-:-:S04]  /*3110*/  SHF.L.U32 R0, R2, 0x1f, RZ ;  /* 0x0000001f02007819 */ /* 0x000fc800000006ff */
[----:B------:R-:W1:Y:S02]  /*3120*/  SYNCS.PHASECHK.TRANS64 P0, [UR7+0xb0], R0 ;  /* 0x0000b000ff0075a7 */ /* 0x000e640008001007 */
[----:B-1----:R-:W-:Y:S05]  /*3130*/  @P0 EXIT ;  /* 0x000000000000094d */ /* 0x002fea0003800000 */
[----:B------:R-:W-:Y:S02]  /*3140*/  SHF.L.U32 R2, R2, 0x1f, RZ ;  /* 0x0000001f02027819 */ /* 0x000fe400000006ff */
[----:B------:R-:W-:-:S07]  /*3150*/  MOV R0, UR7 ;  /* 0x0000000700007c02 */ /* 0x000fce0008000f00 */
.L_x_56:
[----:B-1----:R1:W2:Y:S02]  /*3160*/  SYNCS.PHASECHK.TRANS64.TRYWAIT P0, [R0+URZ+0xb0], R2 ;  /* 0x0000b002000075a7 */ /* 0x0022a400080011ff */
[----:B--2---:R-:W-:Y:S05]  /*3170*/  @!P0 NANOSLEEP.SYNCS 0x989680 ;  /* 0x009896800000895d */ /* 0x004fea0003900000 */
[----:B------:R-:W2:Y:S02]  /*3180*/  @!P0 SYNCS.PHASECHK.TRANS64 P0, [R0+URZ+0xb0], R2 ;  /* 0x0000b002000085a7 */ /* 0x000ea400080010ff */
[----:B--2---:R-:W-:Y:S05]  /*3190*/  @P0 EXIT ;  /* 0x000000000000094d */ /* 0x004fea0003800000 */
[----:B------:R-:W-:Y:S05]  /*31a0*/  BRA `(.L_x_56) ;  /* 0xfffffffc00ec7947 */ /* 0x000fea000383ffff */
.L_x_49:
[----:B------:R-:W-:Y:S05]  /*31b0*/  BRA.U UP4, `(.L_x_57) ;  /* 0x0000001104447547 */ /* 0x000fea000b800000 */
[----:B------:R-:W-:Y:S01]  /*31c0*/  UMOV UR4, 0x40 ;  /* 0x0000004000047882 */ /* 0x000fe20000000000 */
[----:B------:R-:W-:Y:S01]  /*31d0*/  NOP ;  /* 0x0000000000007918 */ /* 0x000fe20000000000 */
[----:B------:R-:W-:Y:S01]  /*31e0*/  ULEA UR5, UR54, UR4, 0x18 ;  /* 0x0000000436057291 */ /* 0x000fe2000f8ec0ff */
[----:B------:R-:W-:Y:S02]  /*31f0*/  UMOV UR6, 0x400 ;  /* 0x0000040000067882 */ /* 0x000fe40000000000 */
[----:B------:R-:W-:-:S06]  /*3200*/  ULEA UR6, UR54, UR6, 0x18 ;  /* 0x0000000636067291 */ /* 0x000fcc000f8ec0ff */
[----:B------:R-:W1:Y:S02]  /*3210*/  LDS.U8 R0, [UR5+0x1c] ;  /* 0x00001c05ff007984 */ /* 0x000e640008000000 */
[----:B-1----:R-:W-:-:S13]  /*3220*/  ISETP.NE.AND P0, PT, R0, RZ, PT ;  /* 0x000000ff0000720c */ /* 0x002fda0003f05270 */
[----:B------:R-:W-:Y:S05]  /*3230*/  @P0 BRA `(.L_x_58) ;  /* 0x0000000000580947 */ /* 0x000fea0003800000 */
[----:B------:R-:W-:-:S13]  /*3240*/  ELECT P0, URZ, PT ;  /* 0x0000000000ff782f */ /* 0x000fda0003800000 */
[----:B------:R-:W-:Y:S05]  /*3250*/  @!P0 BRA `(.L_x_59) ;  /* 0x0000000000608947 */ /* 0x000fea0003800000 */
[----:B------:R-:W-:Y:S01]  /*3260*/  UMOV UR4, 0x10 ;  /* 0x0000001000047882 */ /* 0x000fe20000000000 */
[----:B------:R-:W-:Y:S01]  /*3270*/  HFMA2 R0, -RZ, RZ, 0, 5.9604644775390625e-08 ;  /* 0x00000001ff007431 */ /* 0x000fe200000001ff */
[----:B------:R-:W-:-:S03]  /*3280*/  MOV R3, 0xffff ;  /* 0x0000ffff00037802 */ /* 0x000fc60000000f00 */
[----:B------:R-:W-:Y:S04]  /*3290*/  DEPBAR.LE SB1, 0x36 ;  /* 0x00009d800000791a */ /* 0x000fe80000000000 */
[----:B------:R-:W1:Y:S02]  /*32a0*/  UTCATOMSWS.FIND_AND_SET.ALIGN UP0, UR4, UR4 ;  /* 0x00000004000475e3 */ /* 0x000e640008000800 */
[----:B-1----:R-:W-:Y:S01]  /*32b0*/  MOV R4, UR4 ;  /* 0x0000000400047c02 */ /* 0x002fe20008000f00 */
[----:B------:R-:W-:Y:S06]  /*32c0*/  BRA.U UP0, `(.L_x_60) ;  /* 0x0000000100187547 */ /* 0x000fec000b800000 */
.L_x_61:
[----:B------:R-:W-:Y:S05]  /*32d0*/  NANOSLEEP 0x64 ;  /* 0x000000640000795d */ /* 0x000fea0003800000 */
[----:B------:R-:W-:-:S05]  /*32e0*/  UMOV UR4, 0x10 ;  /* 0x0000001000047882 */ /* 0x000fca0000000000 */
[----:B------:R-:W-:Y:S04]  /*32f0*/  DEPBAR.LE SB1, 0x36 ;  /* 0x00009d800000791a */ /* 0x000fe80000000000 */
[----:B------:R-:W1:Y:S02]  /*3300*/  UTCATOMSWS.FIND_AND_SET.ALIGN UP0, UR4, UR4 ;  /* 0x00000004000475e3 */ /* 0x000e640008000800 */
[----:B-1----:R-:W-:Y:S01]  /*3310*/  MOV R4, UR4 ;  /* 0x0000000400047c02 */ /* 0x002fe20008000f00 */
[----:B------:R-:W-:Y:S05]  /*3320*/  BRA.U !UP0, `(.L_x_61) ;  /* 0xfffffffd08e87547 */ /* 0x000fea000b83ffff */
.L_x_60:
[-C--:B------:R-:W-:Y:S02]  /*3330*/  SHF.L.U32 R3, R3, R4.reuse, RZ ;  /* 0x0000000403037219 */ /* 0x080fe400000006ff */
[----:B------:R-:W-:Y:S01]  /*3340*/  SHF.L.U32 R0, R0, R4, RZ ;  /* 0x0000000400007219 */ /* 0x000fe200000006ff */
[----:B------:R-:W-:Y:S02]  /*3350*/  IMAD.SHL.U32 R4, R4, 0x20, RZ ;  /* 0x0000002004047824 */ /* 0x000fe400078e00ff */
[----:B------:R1:W-:Y:S04]  /*3360*/  ATOMS.OR RZ, [UR5+0x14], R3 ;  /* 0x00001403ffff798c */ /* 0x0003e8000b000005 */
[----:B------:R1:W-:Y:S04]  /*3370*/  ATOMS.OR RZ, [UR5+0x18], R0 ;  /* 0x00001800ffff798c */ /* 0x0003e8000b000005 */
[----:B------:R1:W-:Y:S01]  /*3380*/  STS [UR6+0x150], R4 ;  /* 0x00015004ff007988 */ /* 0x0003e20008000806 */
[----:B------:R-:W-:Y:S05]  /*3390*/  BRA `(.L_x_59) ;  /* 0x0000000000107947 */ /* 0x000fea0003800000 */
.L_x_58:
[----:B------:R-:W-:Y:S02]  /*33a0*/  MOV R0, 0xffffffff ;  /* 0xffffffff00007802 */ /* 0x000fe40000000f00 */
[----:B------:R-:W-:-:S03]  /*33b0*/  MOV R4, 0x33e0 ;  /* 0x000033e000047802 */ /* 0x000fc60000000f00 */
[----:B------:R1:W-:Y:S04]  /*33c0*/  STS [UR6+0x150], R0 ;  /* 0x00015000ff007988 */ /* 0x0003e80008000806 */
[----:B-1---5:R-:W-:Y:S05]  /*33d0*/  CALL.REL.NOINC `($__internal_1_$__cuda_sm10x_tcgen05_guardrail_trap_phase_invalid_during_alloc) ;  /* 0x0000005000e07944 */ /* 0x022fea0003c00000 */
.L_x_59:
[----:B------:R-:W-:Y:S05]  /*33e0*/  WARPSYNC.ALL ;  /* 0x0000000000007948 */ /* 0x000fea0003800000 */
[----:B------:R-:W2:Y:S01]  /*33f0*/  S2UR UR4, SR_CgaCtaId ;  /* 0x00000000000479c3 */ /* 0x000ea20000008800 */
[----:B------:R-:W-:Y:S01]  /*3400*/  UMOV UR41, 0x400 ;  /* 0x0000040000297882 */ /* 0x000fe20000000000 */
[----:B------:R-:W-:-:S06]  /*3410*/  NOP ;  /* 0x0000000000007918 */ /* 0x000fcc0000000000 */
[----:B------:R-:W-:Y:S06]  /*3420*/  BAR.ARV 0x6, 0xa0 ;  /* 0x0182800000007b1d */ /* 0x000fec0000002000 */
[----:B------:R-:W3:Y:S01]  /*3430*/  LDCU UR6, c[0x0][0x38c] ;  /* 0x00007180ff0677ac */ /* 0x000ee20008000800 */
[----:B------:R-:W-:Y:S01]  /*3440*/  LOP3.LUT R2, R2, 0xffff, RZ, 0xc0, !PT ;  /* 0x0000ffff02027812 */ /* 0x000fe200078ec0ff */
[----:B------:R-:W-:Y:S01]  /*3450*/  IMAD.MOV.U32 R11, RZ, RZ, 0x1 ;  /* 0x00000001ff0b7424 */ /* 0x000fe200078e00ff */
[----:B------:R-:W-:Y:S01]  /*3460*/  CS2R R8, SRZ ;  /* 0x0000000000087805 */ /* 0x000fe2000001ff00 */
[----:B------:R-:W4:Y:S01]  /*3470*/  LDCU UR7, c[0x0][0x38c] ;  /* 0x00007180ff0777ac */ /* 0x000f220008000800 */
[----:B------:R-:W-:Y:S01]  /*3480*/  R2UR UR42, R2 ;  /* 0x00000000022a72ca */ /* 0x000fe200000e0000 */
[----:B------:R-:W-:Y:S01]  /*3490*/  IMAD.MOV.U32 R10, RZ, RZ, RZ ;  /* 0x000000ffff0a7224 */ /* 0x000fe200078e00ff */
[----:B------:R-:W-:Y:S01]  /*34a0*/  UMOV UR45, URZ ;  /* 0x000000ff002d7c82 */ /* 0x000fe20008000000 */
[----:B------:R-:W-:Y:S01]  /*34b0*/  UMOV UR39, URZ ;  /* 0x000000ff00277c82 */ /* 0x000fe20008000000 */
[----:B--2---:R-:W-:Y:S01]  /*34c0*/  ULEA UR41, UR4, UR41, 0x18 ;  /* 0x0000002904297291 */ /* 0x004fe2000f8ec0ff */
[----:B------:R-:W-:Y:S01]  /*34d0*/  UMOV UR62, 0x0 ;  /* 0x00000000003e7882 */ /* 0x000fe20000000000 */
[----:B------:R-:W-:-:S02]  /*34e0*/  UMOV UR63, 0x4100910 ;  /* 0x04100910003f7882 */ /* 0x000fc40000000000 */
[----:B------:R-:W-:Y:S02]  /*34f0*/  UIADD3 UR5, UPT, UPT, UR41, 0x6800, URZ ;  /* 0x0000680029057890 */ /* 0x000fe4000fffe0ff */
[----:B------:R-:W-:Y:S02]  /*3500*/  UIADD3 UR4, UPT, UPT, UR41, 0x1e800, URZ ;  /* 0x0001e80029047890 */ /* 0x000fe4000fffe0ff */
[----:B---3--:R-:W-:Y:S01]  /*3510*/  UIADD3 UR6, UPT, UPT, UR6, 0x3f, URZ ;  /* 0x0000003f06067890 */ /* 0x008fe2000fffe0ff */
[----:B-1----:R-:W1:Y:S01]  /*3520*/  LDS R0, [UR41+0x150] ;  /* 0x00015029ff007984 */ /* 0x002e620008000800 */
[----:B------:R-:W-:Y:S02]  /*3530*/  USHF.R.U32.HI UR5, URZ, 0x4, UR5 ;  /* 0x00000004ff057899 */ /* 0x000fe40008011605 */
[----:B------:R-:W-:Y:S02]  /*3540*/  USHF.R.S32.HI UR47, URZ, 0x1f, UR6 ;  /* 0x0000001fff2f7899 */ /* 0x000fe40008011406 */
[----:B------:R-:W-:-:S02]  /*3550*/  USHF.R.U32.HI UR4, URZ, 0x4, UR4 ;  /* 0x00000004ff047899 */ /* 0x000fc40008011604 */
[----:B------:R-:W-:Y:S02]  /*3560*/  ULEA.HI UR47, UR47, UR6, URZ, 0x6 ;  /* 0x000000062f2f7291 */ /* 0x000fe4000f8f30ff */
[----:B------:R-:W-:Y:S02]  /*3570*/  ULOP3.LUT UR5, UR5, 0x3fff, URZ, 0xc0, !UPT ;  /* 0x00003fff05057892 */ /* 0x000fe4000f8ec0ff */
[----:B------:R-:W-:Y:S02]  /*3580*/  USHF.R.S32.HI UR47, URZ, 0x6, UR47 ;  /* 0x00000006ff2f7899 */ /* 0x000fe4000801142f */
[----:B------:R-:W-:Y:S02]  /*3590*/  ULOP3.LUT UR4, UR4, 0x3fff, URZ, 0xc0, !UPT ;  /* 0x00003fff04047892 */ /* 0x000fe4000f8ec0ff */
[----:B------:R-:W-:Y:S01]  /*35a0*/  UISETP.LT.AND UP0, UPT, UR47, 0x1, UPT ;  /* 0x000000012f00788c */ /* 0x000fe2000bf01270 */
[----:B------:R-:W-:Y:S01]  /*35b0*/  UMOV UR60, 0x0 ;  /* 0x00000000003c7882 */ /* 0x000fe20000000000 */
[----:B------:R-:W-:-:S02]  /*35c0*/  UMOV UR61, 0x4100910 ;  /* 0x04100910003d7882 */ /* 0x000fc40000000000 */
[----:B------:R-:W-:Y:S01]  /*35d0*/  USEL UR64, UR47, 0x1, !UP0 ;  /* 0x000000012f407887 */ /* 0x000fe2000c000000 */
[----:B------:R-:W-:Y:S01]  /*35e0*/  UMOV UR58, 0x0 ;  /* 0x00000000003a7882 */ /* 0x000fe20000000000 */
[----:B------:R-:W-:Y:S01]  /*35f0*/  UMOV UR59, 0x4100910 ;  /* 0x04100910003b7882 */ /* 0x000fe20000000000 */
[----:B------:R-:W-:Y:S01]  /*3600*/  UMOV UR56, 0x0 ;  /* 0x0000000000387882 */ /* 0x000fe20000000000 */
[----:B------:R-:W-:Y:S01]  /*3610*/  UMOV UR57, 0x4100910 ;  /* 0x0410091000397882 */ /* 0x000fe20000000000 */
[----:B------:R-:W-:Y:S01]  /*3620*/  UMOV UR54, 0x0 ;  /* 0x0000000000367882 */ /* 0x000fe20000000000 */
[----:B------:R-:W-:Y:S01]  /*3630*/  UMOV UR55, 0x4100910 ;  /* 0x0410091000377882 */ /* 0x000fe20000000000 */
[----:B------:R-:W-:Y:S01]  /*3640*/  UMOV UR52, 0x0 ;  /* 0x0000000000347882 */ /* 0x000fe20000000000 */
[----:B------:R-:W-:Y:S01]  /*3650*/  UMOV UR53, 0x4100910 ;  /* 0x0410091000357882 */ /* 0x000fe20000000000 */
[----:B------:R-:W-:Y:S02]  /*3660*/  ULOP3.LUT UR43, UR5, 0x10000, URZ, 0xfc, !UPT ;  /* 0x00010000052b7892 */ /* 0x000fe4000f8efcff */
[----:B------:R-:W-:-:S02]  /*3670*/  ULOP3.LUT UR44, UR4, 0x10000, URZ, 0xfc, !UPT ;  /* 0x00010000042c7892 */ /* 0x000fc4000f8efcff */
[----:B------:R-:W-:Y:S02]  /*3680*/  UIADD3 UR64, UPT, UPT, -UR64, URZ, URZ ;  /* 0x000000ff40407290 */ /* 0x000fe4000fffe1ff */
[----:B----4-:R-:W-:Y:S01]  /*3690*/  UISETP.GE.AND UP4, UPT, UR7, 0x1, UPT ;  /* 0x000000010700788c */ /* 0x010fe2000bf86270 */
[----:B------:R-:W-:Y:S01]  /*36a0*/  UMOV UR50, 0x0 ;  /* 0x0000000000327882 */ /* 0x000fe20000000000 */
[----:B------:R-:W-:Y:S01]  /*36b0*/  UMOV UR51, 0x4100910 ;  /* 0x0410091000337882 */ /* 0x000fe20000000000 */
[----:B------:R-:W-:Y:S01]  /*36c0*/  UMOV UR48, 0x0 ;  /* 0x0000000000307882 */ /* 0x000fe20000000000 */
[----:B-1----:R-:W-:Y:S01]  /*36d0*/  R2UR UR65, R0 ;  /* 0x00000000004172ca */ /* 0x002fe200000e0000 */
[----:B------:R-:W-:-:S14]  /*36e0*/  UMOV UR49, 0x4100910 ;  /* 0x0410091000317882 */ /* 0x000fdc0000000000 */
.L_x_68:
[----:B------:R-:W-:Y:S02]  /*36f0*/  LEA R0, R10, UR41, 0x3 ;  /* 0x000000290a007c11 */ /* 0x000fe4000f8e18ff */
[----:B------:R-:W-:Y:S02]  /*3700*/  SHF.L.U32 R2, R9, 0x1f, RZ ;  /* 0x0000001f09027819 */ /* 0x000fe400000006ff */
[----:B------:R-:W-:Y:S01]  /*3710*/  PLOP3.LUT P0, PT, PT, PT, UP4, 0x80, 0x8 ;  /* 0x000000000008781c */ /* 0x000fe20003f0f048 */
[----:B------:R-:W-:Y:S01]  /*3720*/  VIADD R3, R0, 0xb0 ;  /* 0x000000b000037836 */ /* 0x000fe20000000000 */
[----:B-1----:R-:W1:Y:S02]  /*3730*/  SYNCS.PHASECHK.TRANS64.TRYWAIT P1, [R0+URZ+0xa0], R2 ;  /* 0x0000a002000075a7 */ /* 0x002e6400080211ff */
[----:B-1-3--:R-:W-:Y:S09]  /*3740*/  @!P1 BRA `(.L_x_62) ;  /* 0x0000004800789947 */ /* 0x00aff20003800000 */
.L_x_143:
[----:B------:R-:W-:Y:S01]  /*3750*/  LEA R4, R10, UR41, 0x4 ;  /* 0x000000290a047c11 */ /* 0x000fe2000f8e20ff */
[----:B------:R-:W-:Y:S01]  /*3760*/  @UP4 ULEA UR4, UR39, UR41, 0x3 ;  /* 0x0000002927044291 */ /* 0x000fe2000f8e18ff */
[----:B------:R-:W-:Y:S01]  /*3770*/  PLOP3.LUT P2, PT, PT, PT, PT, 0x80, 0x8 ;  /* 0x000000000008781c */ /* 0x000fe20003f4f070 */
[----:B------:R-:W-:Y:S01]  /*3780*/  ULEA UR46, UR45, UR41, 0x3 ;  /* 0x000000292d2e7291 */ /* 0x000fe2000f8e18ff */
[----:B------:R-:W-:Y:S02]  /*3790*/  PRMT R3, RZ, 0x654, R3 ;  /* 0x00000654ff037816 */ /* 0x000fe40000000003 */
[----:B------:R-:W2:Y:S01]  /*37a0*/  LDS.128 R4, [R4+0x130] ;  /* 0x0001300004047984 */ /* 0x000ea20000000c00 */
[----:B-1----:R-:W-:Y:S02]  /*37b0*/  @P0 SHF.L.U32 R2, R8, 0x1f, RZ ;  /* 0x0000001f08020819 */ /* 0x002fe400000006ff */
[----:B------:R-:W-:Y:S01]  /*37c0*/  SHF.L.U32 R0, R11, 0x1f, RZ ;  /* 0x0000001f0b007819 */ /* 0x000fe200000006ff */
[----:B------:R-:W-:Y:S01]  /*37d0*/  @!PT LDS RZ, [RZ] ;  /* 0x00000000fffff984 */ /* 0x000fe20000000800 */
[----:B------:R-:W-:Y:S01]  /*37e0*/  @!PT LDS RZ, [RZ] ;  /* 0x00000000fffff984 */ /* 0x000fe20000000800 */
[----:B------:R-:W-:Y:S01]  /*37f0*/  @!PT LDS RZ, [RZ] ;  /* 0x00000000fffff984 */ /* 0x000fe20000000800 */
[----:B------:R-:W-:Y:S01]  /*3800*/  @!PT LDS RZ, [RZ] ;  /* 0x00000000fffff984 */ /* 0x000fe20000000800 */
[----:B------:R1:W-:Y:S06]  /*3810*/  MEMBAR.ALL.CTA ;  /* 0x0000000000007992 */ /* 0x0003ec0000008000 */
[----:B-1----:R-:W1:Y:S02]  /*3820*/  FENCE.VIEW.ASYNC.S ;  /* 0x00000000000073c6 */ /* 0x002e640000000000 */
[----:B-1----:R1:W-:Y:S01]  /*3830*/  SYNCS.ARRIVE.TRANS64.RED.A1T0 RZ, [R3+URZ], RZ ;  /* 0x000000ff03ff79a7 */ /* 0x0023e200081004ff */
[----:B------:R1:W3:Y:S01]  /*3840*/  @P0 SYNCS.PHASECHK.TRANS64.TRYWAIT P2, [UR4], R2 ;  /* 0x00000002ff0005a7 */ /* 0x0002e20008041104 */
[----:B------:R-:W-:Y:S01]  /*3850*/  ULEA.HI UR4, UR45, UR45, URZ, 0x1 ;  /* 0x0000002d2d047291 */ /* 0x000fe2000f8f08ff */
[----:B--2---:R-:W-:-:S03]  /*3860*/  LOP3.LUT P1, RZ, R6, 0x1, RZ, 0xc0, !PT ;  /* 0x0000000106ff7812 */ /* 0x004fc6000782c0ff */
[----:B------:R-:W-:Y:S02]  /*3870*/  USHF.L.U32 UR5, UR4, 0x5, URZ ;  /* 0x0000000504057899 */ /* 0x000fe400080006ff */
[----:B------:R-:W-:Y:S02]  /*3880*/  ULOP3.LUT UR36, UR4, 0xffe, URZ, 0xc0, !UPT ;  /* 0x00000ffe04247892 */ /* 0x000fe4000f8ec0ff */
[----:B------:R-:W-:Y:S02]  /*3890*/  ULOP3.LUT UR4, UR5, 0xffffffc0, URZ, 0xc0, !UPT ;  /* 0xffffffc005047892 */ /* 0x000fe4000f8ec0ff */
[----:B------:R-:W-:Y:S02]  /*38a0*/  UIADD3 UR36, UPT, UPT, -UR36, UR45, URZ ;  /* 0x0000002d24247290 */ /* 0x000fe4000fffe1ff */
[----:B------:R-:W-:Y:S01]  /*38b0*/  UIADD3 UR4, UPT, UPT, UR65, UR4, URZ ;  /* 0x0000000441047290 */ /* 0x000fe2000fffe0ff */
[----:B------:R-:W2:Y:S03]  /*38c0*/  SYNCS.PHASECHK.TRANS64.TRYWAIT P0, [UR46+0xe0], R0 ;  /* 0x0000e000ff0075a7 */ /* 0x000ea6000800112e */
[----:B------:R-:W-:Y:S01]  /*38d0*/  ULEA UR36, UR36, UR4, 0x14 ;  /* 0x0000000424247291 */ /* 0x000fe2000f8ea0ff */
[----:B-123--:R-:W-:Y:S11]  /*38e0*/  @!P0 BRA `(.L_x_63) ;  /* 0x0000004800248947 */ /* 0x00eff60003800000 */
.L_x_145:
[----:B------:R-:W-:Y:S01]  /*38f0*/  IADD3 R10, PT, PT, R10, 0x1, RZ ;  /* 0x000000010a0a7810 */ /* 0x000fe20007ffe0ff */
[----:B------:R-:W-:Y:S06]  /*3900*/  BRA.U !UP4, `(.L_x_64) ;  /* 0x000000050c107547 */ /* 0x000fec000b800000 */
[----:B------:R-:W-:Y:S01]  /*3910*/  UPLOP3.LUT UP2, UPT, UPT, UPT, UPT, 0x40, 0x4 ;  /* 0x000000000004789c */ /* 0x000fe20003f4e870 */
[----:B------:R-:W-:Y:S01]  /*3920*/  UMOV UR38, UR64 ;  /* 0x0000004000267c82 */ /* 0x000fe20008000000 */
[----:B------:R-:W-:Y:S01]  /*3930*/  UMOV UR37, UR47 ;  /* 0x0000002f00257c82 */ /* 0x000fe20008000000 */
[----:B------:R-:W-:-:S08]  /*3940*/  UMOV UR5, UR39 ;  /* 0x0000002700057c82 */ /* 0x000fd00008000000 */
.L_x_67:
[----:B------:R-:W-:Y:S02]  /*3950*/  UIADD3 UR38, UPT, UPT, UR38, 0x1, URZ ;  /* 0x0000000126267890 */ /* 0x000fe4000fffe0ff */
[----:B------:R-:W-:Y:S02]  /*3960*/  ULEA UR7, UR5, UR41, 0x3 ;  /* 0x0000002905077291 */ /* 0x000fe4000f8e18ff */
[----:B------:R-:W-:Y:S01]  /*3970*/  UISETP.NE.AND UP3, UPT, UR38, URZ, UPT ;  /* 0x000000ff2600728c */ /* 0x000fe2000bf65270 */
[----:B--23--:R-:W-:Y:S10]  /*3980*/  @P2 BRA `(.L_x_65) ;  /* 0x00000000000c2947 */ /* 0x00cff40003800000 */
[----:B-1----:R-:W-:Y:S04]  /*3990*/  SHF.L.U32 R2, R8, 0x1f, RZ ;  /* 0x0000001f08027819 */ /* 0x002fe800000006ff */
[----:B------:R-:W1:Y:S02]  /*39a0*/  SYNCS.PHASECHK.TRANS64.TRYWAIT P0, [UR7], R2 ;  /* 0x00000002ff0075a7 */ /* 0x000e640008001107 */
[----:B-1----:R-:W-:Y:S05]  /*39b0*/  @!P0 BRA `(.L_x_66) ;  /* 0x0000004800088947 */ /* 0x002fea0003800000 */
.L_x_65:
[----:B------:R-:W-:Y:S01]  /*39c0*/  UISETP.NE.AND UP0, UPT, UR37, 0x1, UPT ;  /* 0x000000012500788c */ /* 0x000fe2000bf05270 */
[----:B------:R-:W-:Y:S01]  /*39d0*/  PLOP3.LUT P2, PT, PT, PT, PT, 0x80, 0x8 ;  /* 0x000000000008781c */ /* 0x000fe20003f4f070 */
[----:B------:R-:W-:Y:S02]  /*39e0*/  UIADD3 UR4, UPT, UPT, UR5, 0x1, URZ ;  /* 0x0000000105047890 */ /* 0x000fe4000fffe0ff */
[----:B------:R-:W-:Y:S02]  /*39f0*/  UIADD3 UR40, UPT, UPT, UR7, 0x30, URZ ;  /* 0x0000003007287890 */ /* 0x000fe4000fffe0ff */
[----:B------:R-:W-:Y:S01]  /*3a00*/  UISETP.NE.AND UP1, UPT, UR4, 0x6, UPT ;  /* 0x000000060400788c */ /* 0x000fe2000bf25270 */
[----:B------:R-:W-:Y:S01]  /*3a10*/  PLOP3.LUT P0, PT, PT, PT, UP0, 0x80, 0x8 ;  /* 0x000000000008781c */ /* 0x000fe20003f0f008 */
[----:B------:R-:W-:Y:S02]  /*3a20*/  UIADD3 UR37, UPT, UPT, UR37, -0x1, URZ ;  /* 0xffffffff25257890 */ /* 0x000fe4000fffe0ff */
[----:B------:R-:W-:Y:S02]  /*3a30*/  USEL UR6, URZ, 0x1, UP1 ;  /* 0x00000001ff067887 */ /* 0x000fe40008800000 */
[----:B------:R-:W-:Y:S01]  /*3a40*/  USEL UR39, UR4, URZ, UP1 ;  /* 0x000000ff04277287 */ /* 0x000fe20008800000 */
[----:B------:R-:W-:Y:S01]  /*3a50*/  UMOV UR7, 0x40004040 ;  /* 0x4000404000077882 */ /* 0x000fe20000000000 */
[----:B------:R-:W-:Y:S02]  /*3a60*/  UMOV UR35, 0x40004040 ;  /* 0x4000404000237882 */ /* 0x000fe40000000000 */
[----:B------:R-:W-:Y:S01]  /*3a70*/  @UP0 ULEA UR4, UR39, UR41, 0x3 ;  /* 0x0000002927040291 */ /* 0x000fe2000f8e18ff */
[----:B------:R-:W-:Y:S01]  /*3a80*/  LOP3.LUT R8, R8, UR6, RZ, 0x3c, !PT ;  /* 0x0000000608087c12 */ /* 0x000fe2000f8e3cff */
[----:B------:R-:W-:Y:S01]  /*3a90*/  ULEA UR6, UR5, UR44, 0xa ;  /* 0x0000002c05067291 */ /* 0x000fe2000f8e50ff */
[----:B------:R-:W-:Y:S02]  /*3aa0*/  UMOV UR33, 0x40004040 ;  /* 0x4000404000217882 */ /* 0x000fe40000000000 */
[----:B-1----:R-:W-:Y:S01]  /*3ab0*/  @P0 SHF.L.U32 R0, R8, 0x1f, RZ ;  /* 0x0000001f08000819 */ /* 0x002fe200000006ff */
[----:B------:R-:W-:Y:S02]  /*3ac0*/  UIADD3 UR34, UPT, UPT, UR6, 0x2, URZ ;  /* 0x0000000206227890 */ /* 0x000fe4000fffe0ff */
[----:B------:R-:W-:Y:S01]  /*3ad0*/  UIADD3 UR30, UPT, UPT, UR6, 0x4, URZ ;  /* 0x00000004061e7890 */ /* 0x000fe2000fffe0ff */
[----:B------:R2:W3:Y:S01]  /*3ae0*/  @P0 SYNCS.PHASECHK.TRANS64.TRYWAIT P2, [UR4], R0 ;  /* 0x00000000ff0005a7 */ /* 0x0004e20008041104 */
[----:B------:R-:W-:Y:S02]  /*3af0*/  ULEA UR4, UR5, UR43, 0xa ;  /* 0x0000002b05047291 */ /* 0x000fe4000f8e50ff */
[----:B------:R-:W-:Y:S02]  /*3b00*/  UIADD3 UR26, UPT, UPT, UR6, 0x6, URZ ;  /* 0x00000006061a7890 */ /* 0x000fe4000fffe0ff */
        /* <DEDUP_REMOVED lines=10> */
[----:B------:R-:W-:Y:S01]  /*3bb0*/  UIADD3 UR8, UPT, UPT, UR4, 0x206, URZ ;  /* 0x0000020604087890 */ /* 0x000fe2000fffe0ff */
[----:B------:R-:W-:Y:S01]  /*3bc0*/  UMOV UR5, 0x40004040 ;  /* 0x4000404000057882 */ /* 0x000fe20000000000 */
[----:B------:R-:W-:Y:S01]  /*3bd0*/  UMOV UR31, 0x40004040 ;  /* 0x40004040001f7882 */ /* 0x000fe20000000000 */
[----:B------:R1:W-:Y:S01]  /*3be0*/  UTCHMMA gdesc[UR4], gdesc[UR6], tmem[UR36], tmem[UR62], idesc[UR63], UP2 ;  /* 0x00ff3e06040075ea */ /* 0x0003e20009000024 */
[----:B------:R-:W-:Y:S01]  /*3bf0*/  UPLOP3.LUT UP2, UPT, UPT, UPT, UPT, 0x80, 0x8 ;  /* 0x000000000008789c */ /* 0x000fe20003f4f070 */
[----:B------:R2:W-:Y:S01]  /*3c00*/  UTCHMMA gdesc[UR32], gdesc[UR34], tmem[UR36], tmem[UR60], idesc[UR61], UPT ;  /* 0x00ff3c22200075ea */ /* 0x0005e2000b800024 */
[----:B------:R-:W-:Y:S01]  /*3c10*/  UMOV UR29, 0x40004040 ;  /* 0x40004040001d7882 */ /* 0x000fe20000000000 */
[----:B------:R-:W-:Y:S01]  /*3c20*/  UMOV UR27, 0x40004040 ;  /* 0x40004040001b7882 */ /* 0x000fe20000000000 */
        /* <DEDUP_REMOVED lines=12> */
[----:B------:R-:W-:Y:S01]  /*3cf0*/  UMOV UR9, 0x40004040 ;  /* 0x4000404000097882 */ /* 0x000fe20000000000 */
[----:B------:R2:W-:Y:S01]  /*3d00*/  UTCHMMA gdesc[UR12], gdesc[UR14], tmem[UR36], tmem[UR50], idesc[UR51], UPT ;  /* 0x00ff320e0c0075ea */ /* 0x0005e2000b800024 */
[----:B------:R2:W-:Y:S01]  /*3d10*/  UTCHMMA gdesc[UR8], gdesc[UR10], tmem[UR36], tmem[UR48], idesc[UR49], UPT ;  /* 0x00ff300a080075ea */ /* 0x0005e2000b800024 */
[----:B------:R2:W-:Y:S01]  /*3d20*/  UTCBAR.MULTICAST [UR40], URZ, UR42 ;  /* 0x000000ff280073e9 */ /* 0x0005e2000800082a */
[----:B-1----:R-:W-:Y:S01]  /*3d30*/  UMOV UR5, UR39 ;  /* 0x0000002700057c82 */ /* 0x002fe20008000000 */
[----:B------:R-:W-:Y:S05]  /*3d40*/  BRA.U UP3, `(.L_x_67) ;  /* 0xfffffffd03007547 */ /* 0x000fea000b83ffff */
.L_x_64:
[----:B------:R-:W-:Y:S01]  /*3d50*/  UIADD3 UR4, UPT, UPT, UR45, 0x1, URZ ;  /* 0x000000012d047890 */ /* 0x000fe2000fffe0ff */
[C---:B------:R-:W-:Y:S01]  /*3d60*/  ISETP.NE.AND P0, PT, R10.reuse, 0x2, PT ;  /* 0x000000020a00780c */ /* 0x040fe20003f05270 */
[----:B------:R-:W-:Y:S02]  /*3d70*/  UIADD3 UR5, UPT, UPT, UR46, 0xc0, URZ ;  /* 0x000000c02e057890 */ /* 0x000fe4000fffe0ff */
[----:B------:R-:W-:Y:S01]  /*3d80*/  UISETP.NE.AND UP0, UPT, UR4, 0x4, UPT ;  /* 0x000000040400788c */ /* 0x000fe2000bf05270 */
[----:B-12---:R-:W-:Y:S02]  /*3d90*/  SEL R0, RZ, 0x1, P0 ;  /* 0x00000001ff007807 */ /* 0x006fe40000000000 */
[----:B------:R-:W-:Y:S01]  /*3da0*/  SEL R10, R10, RZ, P0 ;  /* 0x000000ff0a0a7207 */ /* 0x000fe20000000000 */
[----:B------:R-:W-:Y:S01]  /*3db0*/  USEL UR6, URZ, 0x1, UP0 ;  /* 0x00000001ff067887 */ /* 0x000fe20008000000 */
[----:B------:R-:W-:Y:S01]  /*3dc0*/  LOP3.LUT R9, R9, R0, RZ, 0x3c, !PT ;  /* 0x0000000009097212 */ /* 0x000fe200078e3cff */
[----:B------:R-:W-:Y:S01]  /*3dd0*/  USEL UR45, UR4, URZ, UP0 ;  /* 0x000000ff042d7287 */ /* 0x000fe20008000000 */
[----:B------:R1:W-:Y:S03]  /*3de0*/  UTCBAR [UR5], URZ ;  /* 0x000000ff050073e9 */ /* 0x0003e600080000ff */
[----:B------:R-:W-:Y:S01]  /*3df0*/  LOP3.LUT R11, R11, UR6, RZ, 0x3c, !PT ;  /* 0x000000060b0b7c12 */ /* 0x000fe2000f8e3cff */
[----:B------:R-:W-:Y:S07]  /*3e00*/  @P1 BRA `(.L_x_68) ;  /* 0xfffffff800381947 */ /* 0x000fee000383ffff */
[----:B------:R-:W2:Y:S01]  /*3e10*/  S2UR UR8, SR_CgaCtaId ;  /* 0x00000000000879c3 */ /* 0x000ea20000008800 */
[----:B------:R-:W-:Y:S01]  /*3e20*/  ELECT P0, URZ, PT ;  /* 0x0000000000ff782f */ /* 0x000fe20003800000 */
[----:B------:R-:W-:Y:S01]  /*3e30*/  IMAD.MOV.U32 R0, RZ, RZ, 0x1 ;  /* 0x00000001ff007424 */ /* 0x000fe200078e00ff */
[----:B------:R-:W-:Y:S01]  /*3e40*/  UIADD3 UR41, UPT, UPT, UR41, 0xe0, URZ ;  /* 0x000000e029297890 */ /* 0x000fe2000fffe0ff */
[----:B------:R-:W-:Y:S01]  /*3e50*/  SHF.L.U32 R2, R11, 0x1f, RZ ;  /* 0x0000001f0b027819 */ /* 0x000fe200000006ff */
[----:B------:R-:W-:-:S03]  /*3e60*/  UMOV UR4, 0x40 ;  /* 0x0000004000047882 */ /* 0x000fc60000000000 */
[----:B------:R-:W-:Y:S01]  /*3e70*/  UVIRTCOUNT.DEALLOC.SMPOOL 0x80 ;  /* 0x000000800000784c */ /* 0x000fe20000000000 */
[----:B--2---:R-:W-:Y:S02]  /*3e80*/  ULEA UR8, UR8, UR4, 0x18 ;  /* 0x0000000408087291 */ /* 0x004fe4000f8ec0ff */
[----:B------:R-:W-:-:S07]  /*3e90*/  ULEA UR4, UR45, UR41, 0x3 ;  /* 0x000000292d047291 */ /* 0x000fce000f8e18ff */
[----:B------:R2:W-:Y:S02]  /*3ea0*/  @P0 STS.U8 [UR8+0x1c], R0 ;  /* 0x00001c00ff000988 */ /* 0x0005e40008000008 */
[----:B------:R-:W4:Y:S02]  /*3eb0*/  SYNCS.PHASECHK.TRANS64.TRYWAIT P0, [UR4], R2 ;  /* 0x00000002ff0075a7 */ /* 0x000f240008001104 */
[----:B--2-4-:R-:W-:Y:S05]  /*3ec0*/  @!P0 BRA `(.L_x_69) ;  /* 0x0000004000dc8947 */ /* 0x014fea0003800000 */
.L_x_148:
[----:B------:R-:W-:-:S04]  /*3ed0*/  UIADD3 UR4, UPT, UPT, UR45, 0x1, URZ ;  /* 0x000000012d047890 */ /* 0x000fc8000fffe0ff */
[----:B------:R-:W-:-:S04]  /*3ee0*/  UISETP.NE.AND UP0, UPT, UR4, 0x4, UPT ;  /* 0x000000040400788c */ /* 0x000fc8000bf05270 */
[----:B------:R-:W-:Y:S02]  /*3ef0*/  USEL UR6, URZ, 0x1, UP0 ;  /* 0x00000001ff067887 */ /* 0x000fe40008000000 */
[----:B------:R-:W-:-:S04]  /*3f00*/  USEL UR4, UR4, URZ, UP0 ;  /* 0x000000ff04047287 */ /* 0x000fc80008000000 */
[----:B-1----:R-:W-:Y:S01]  /*3f10*/  ULEA UR5, UR4, UR41, 0x3 ;  /* 0x0000002904057291 */ /* 0x002fe2000f8e18ff */
[----:B--2---:R-:W-:-:S04]  /*3f20*/  LOP3.LUT R2, R11, UR6, RZ, 0x3c, !PT ;  /* 0x000000060b027c12 */ /* 0x004fc8000f8e3cff */
[----:B------:R-:W-:-:S04]  /*3f30*/  SHF.L.U32 R3, R2, 0x1f, RZ ;  /* 0x0000001f02037819 */ /* 0x000fc800000006ff */
[----:B------:R-:W1:Y:S02]  /*3f40*/  SYNCS.PHASECHK.TRANS64.TRYWAIT P0, [UR5], R3 ;  /* 0x00000003ff0075a7 */ /* 0x000e640008001105 */
[----:B-1----:R-:W-:Y:S05]  /*3f50*/  @!P0 BRA `(.L_x_70) ;  /* 0x0000004000d08947 */ /* 0x002fea0003800000 */
.L_x_150:
        /* <DEDUP_REMOVED lines=9> */
.L_x_152:
[----:B------:R-:W-:-:S04]  /*3ff0*/  UIADD3 UR4, UPT, UPT, UR4, 0x1, URZ ;  /* 0x0000000104047890 */ /* 0x000fc8000fffe0ff */
[----:B------:R-:W-:-:S04]  /*4000*/  UISETP.NE.AND UP0, UPT, UR4, 0x4, UPT ;  /* 0x000000040400788c */ /* 0x000fc8000bf05270 */
[----:B------:R-:W-:Y:S02]  /*4010*/  USEL UR5, URZ, 0x1, UP0 ;  /* 0x00000001ff057887 */ /* 0x000fe40008000000 */
[----:B------:R-:W-:-:S04]  /*4020*/  USEL UR4, UR4, URZ, UP0 ;  /* 0x000000ff04047287 */ /* 0x000fc80008000000 */
[----:B------:R-:W-:Y:S01]  /*4030*/  ULEA UR4, UR4, UR41, 0x3 ;  /* 0x0000002904047291 */ /* 0x000fe2000f8e18ff */
[----:B------:R-:W-:-:S04]  /*4040*/  LOP3.LUT R2, R2, UR5, RZ, 0x3c, !PT ;  /* 0x0000000502027c12 */ /* 0x000fc8000f8e3cff */
[----:B------:R-:W-:-:S04]  /*4050*/  SHF.L.U32 R2, R2, 0x1f, RZ ;  /* 0x0000001f02027819 */ /* 0x000fc800000006ff */
[----:B------:R-:W2:Y:S02]  /*4060*/  SYNCS.PHASECHK.TRANS64.TRYWAIT P0, [UR4], R2 ;  /* 0x00000002ff0075a7 */ /* 0x000ea40008001104 */
[----:B--2---:R-:W-:Y:S05]  /*4070*/  @!P0 BRA `(.L_x_72) ;  /* 0x0000004000b88947 */ /* 0x004fea0003800000 */
.L_x_154:
[----:B------:R-:W-:Y:S01]  /*4080*/  NOP ;  /* 0x0000000000007918 */ /* 0x000fe20000000000 */
[----:B-1----:R-:W1:Y:S01]  /*4090*/  LDS R0, [UR8+0x14] ;  /* 0x00001408ff007984 */ /* 0x002e620008000800 */
[----:B------:R-:W-:Y:S01]  /*40a0*/  ULOP3.LUT UR4, UR65, 0xffff, URZ, 0xc0, !UPT ;  /* 0x0000ffff41047892 */ /* 0x000fe2000f8ec0ff */
[----:B------:R-:W-:Y:S01]  /*40b0*/  UMOV UR5, 0xffff ;  /* 0x0000ffff00057882 */ /* 0x000fe20000000000 */
[----:B------:R-:W-:Y:S02]  /*40c0*/  UMOV UR6, 0x1 ;  /* 0x0000000100067882 */ /* 0x000fe40000000000 */
[----:B------:R-:W-:-:S04]  /*40d0*/  USHF.R.U32.HI UR4, URZ, 0x5, UR4 ;  /* 0x00000005ff047899 */ /* 0x000fc80008011604 */
[----:B------:R-:W-:Y:S02]  /*40e0*/  USHF.L.U32 UR5, UR5, UR4, URZ ;  /* 0x0000000405057299 */ /* 0x000fe400080006ff */
[----:B------:R-:W-:-:S04]  /*40f0*/  USHF.L.U32 UR4, UR6, UR4, URZ ;  /* 0x0000000406047299 */ /* 0x000fc800080006ff */
[----:B-1----:R-:W-:-:S04]  /*4100*/  LOP3.LUT R0, R0, UR5, RZ, 0xc0, !PT ;  /* 0x0000000500007c12 */ /* 0x002fc8000f8ec0ff */
[----:B------:R-:W-:-:S13]  /*4110*/  ISETP.NE.AND P0, PT, R0, UR5, PT ;  /* 0x0000000500007c0c */ /* 0x000fda000bf05270 */
[----:B------:R-:W-:Y:S05]  /*4120*/  @P0 BRA `(.L_x_73) ;  /* 0x0000000000580947 */ /* 0x000fea0003800000 */
[----:B------:R-:W1:Y:S02]  /*4130*/  LDS R0, [UR8+0x18] ;  /* 0x00001808ff007984 */ /* 0x000e640008000800 */
[----:B-1----:R-:W-:-:S04]  /*4140*/  LOP3.LUT R0, R0, UR4, RZ, 0xc0, !PT ;  /* 0x0000000400007c12 */ /* 0x002fc8000f8ec0ff */
[----:B------:R-:W-:-:S13]  /*4150*/  ISETP.NE.AND P0, PT, R0, UR4, PT ;  /* 0x0000000400007c0c */ /* 0x000fda000bf05270 */
[----:B------:R-:W-:Y:S05]  /*4160*/  @P0 BRA `(.L_x_74) ;  /* 0x00000000003c0947 */ /* 0x000fea0003800000 */
[----:B------:R-:W1:Y:S01]  /*4170*/  S2R R2, SR_LANEID ;  /* 0x0000000000027919 */ /* 0x000e620000000000 */
[----:B------:R-:W-:-:S06]  /*4180*/  ULOP3.LUT UR5, URZ, UR5, URZ, 0x33, !UPT ;  /* 0x00000005ff057292 */ /* 0x000fcc000f8e33ff */
[----:B------:R-:W-:-:S04]  /*4190*/  IMAD.U32 R0, RZ, RZ, UR5 ;  /* 0x00000005ff007e24 */ /* 0x000fc8000f8e00ff */
[----:B------:R2:W4:Y:S02]  /*41a0*/  REDUX UR7, R0 ;  /* 0x00000000000773c4 */ /* 0x0005240000000000 */
[----:B------:R1:W-:Y:S01]  /*41b0*/  UTCATOMSWS.AND URZ, UR5 ;  /* 0x0000000500ff79e3 */ /* 0x0003e20008000000 */
[----:B--2---:R-:W-:Y:S01]  /*41c0*/  LOP3.LUT R0, RZ, UR4, RZ, 0x33, !PT ;  /* 0x00000004ff007c12 */ /* 0x004fe2000f8e33ff */
[----:B------:R-:W-:Y:S02]  /*41d0*/  VOTEU.ANY UR4, UPT, PT ;  /* 0x0000000000047886 */ /* 0x000fe400038e0100 */
[----:B------:R-:W-:Y:S02]  /*41e0*/  UFLO.U32 UR4, UR4 ;  /* 0x00000004000472bd */ /* 0x000fe400080e0000 */
[----:B------:R-:W2:Y:S04]  /*41f0*/  REDUX UR6, R0 ;  /* 0x00000000000673c4 */ /* 0x000ea80000000000 */
[----:B-1----:R-:W-:-:S02]  /*4200*/  ISETP.EQ.U32.AND P0, PT, R2, UR4, PT ;  /* 0x0000000402007c0c */ /* 0x002fc4000bf02070 */
[----:B----4-:R-:W-:-:S11]  /*4210*/  MOV R2, UR7 ;  /* 0x0000000700027c02 */ /* 0x010fd60008000f00 */
[----:B------:R1:W-:Y:S01]  /*4220*/  @P0 ATOMS.AND RZ, [UR8+0x14], R2 ;  /* 0x00001402ffff098c */ /* 0x0003e2000a800008 */
[----:B--2---:R-:W-:-:S05]  /*4230*/  IMAD.U32 R0, RZ, RZ, UR6 ;  /* 0x00000006ff007e24 */ /* 0x004fca000f8e00ff */
[----:B------:R1:W-:Y:S01]  /*4240*/  @P0 ATOMS.AND RZ, [UR8+0x18], R0 ;  /* 0x00001800ffff098c */ /* 0x0003e2000a800008 */
[----:B------:R-:W-:Y:S05]  /*4250*/  BRA `(.L_x_75) ;  /* 0x0000000000147947 */ /* 0x000fea0003800000 */
.L_x_74:
[----:B------:R-:W-:Y:S02]  /*4260*/  MOV R2, 0x4280 ;  /* 0x0000428000027802 */ /* 0x000fe40000000f00 */
[----:B---3-5:R-:W-:Y:S05]  /*4270*/  CALL.REL.NOINC `($__internal_0_$__cuda_sm10x_tcgen05_guardrail_trap_col_being_dealloced_not_returned_by_alloc) ;  /* 0x00000044002c7944 */ /* 0x028fea0003c00000 */
[----:B------:R-:W-:Y:S05]  /*4280*/  BRA `(.L_x_75) ;  /* 0x0000000000087947 */ /* 0x000fea0003800000 */
.L_x_73:
[----:B------:R-:W-:Y:S02]  /*4290*/  MOV R2, 0x42b0 ;  /* 0x000042b000027802 */ /* 0x000fe40000000f00 */
[----:B---3-5:R-:W-:Y:S05]  /*42a0*/  CALL.REL.NOINC `($__internal_2_$__cuda_sm10x_tcgen05_guardrail_trap_unallocated_columns_being_dealloced) ;  /* 0x0000004400387944 */ /* 0x028fea0003c00000 */
.L_x_75:
[----:B------:R-:W-:Y:S01]  /*42b0*/  NOP ;  /* 0x0000000000007918 */ /* 0x000fe20000000000 */
[----:B------:R-:W-:Y:S05]  /*42c0*/  EXIT ;  /* 0x000000000000794d */ /* 0x000fea0003800000 */
.L_x_57:
[----:B------:R-:W-:-:S09]  /*42d0*/  UISETP.NE.OR UP0, UPT, UR22, 0x3, !UP3 ;  /* 0x000000031600788c */ /* 0x000fd2000df05670 */
[----:B------:R-:W-:Y:S05]  /*42e0*/  BRA.U UP0, `(.L_x_76) ;  /* 0x0000000d00f07547 */ /* 0x000fea000b800000 */
[----:B------:R-:W1:Y:S01]  /*42f0*/  LDCU UR33, c[0x0][0x370] ;  /* 0x00006e00ff2177ac */ /* 0x000e620008000800 */
[----:B------:R-:W2:Y:S01]  /*4300*/  LDC.64 R16, c[0x0][0x348] ;  /* 0x0000d200ff107b82 */ /* 0x000ea20000000a00 */
[----:B------:R-:W-:Y:S02]  /*4310*/  HFMA2 R13, -RZ, RZ, 0, 0 ;  /* 0x00000000ff0d7431 */ /* 0x000fe400000001ff */
[----:B------:R-:W-:Y:S01]  /*4320*/  IMAD.MOV.U32 R15, RZ, RZ, 0x1 ;  /* 0x00000001ff0f7424 */ /* 0x000fe200078e00ff */
[----:B------:R-:W1:Y:S01]  /*4330*/  LDCU.128 UR28, c[0x0][0xb10] ;  /* 0x00016200ff1c77ac */ /* 0x000e620008000c00 */
[----:B------:R-:W-:Y:S01]  /*4340*/  IMAD.MOV.U32 R14, RZ, RZ, RZ ;  /* 0x000000ffff0e7224 */ /* 0x000fe200078e00ff */
[----:B------:R-:W-:Y:S01]  /*4350*/  MOV R7, 0x2000 ;  /* 0x0000200000077802 */ /* 0x000fe20000000f00 */
[----:B------:R-:W3:Y:S01]  /*4360*/  LDCU UR32, c[0x0][0x374] ;  /* 0x00006e80ff2077ac */ /* 0x000ee20008000800 */
[----:B------:R-:W4:Y:S01]  /*4370*/  LDC.64 R2, c[0x0][0x888] ;  /* 0x00022200ff027b82 */ /* 0x000f220000000a00 */
[----:B------:R-:W3:Y:S01]  /*4380*/  LDCU UR15, c[0x0][0xb0c] ;  /* 0x00016180ff0f77ac */ /* 0x000ee20008000800 */
[----:B------:R-:W3:Y:S06]  /*4390*/  LDCU UR38, c[0x0][0xb20] ;  /* 0x00016400ff2677ac */ /* 0x000eec0008000800 */
[----:B------:R-:W2:Y:S01]  /*43a0*/  LDC.64 R4, c[0x0][0x890] ;  /* 0x00022400ff047b82 */ /* 0x000ea20000000a00 */
[----:B------:R-:W3:Y:S01]  /*43b0*/  LDCU UR4, c[0x0][0xb30] ;  /* 0x00016600ff0477ac */ /* 0x000ee20008000800 */
[----:B-1----:R-:W-:-:S02]  /*43c0*/  UIMAD.WIDE.U32 UR6, UR33, UR28, URZ ;  /* 0x0000001c210672a5 */ /* 0x002fc4000f8e00ff */
[----:B---3--:R-:W-:Y:S01]  /*43d0*/  UIMAD.WIDE.U32 UR8, UR32, UR31, URZ ;  /* 0x0000001f200872a5 */ /* 0x008fe2000f8e00ff */
[----:B------:R-:W-:Y:S01]  /*43e0*/  UMOV UR24, 0x400 ;  /* 0x0000040000187882 */ /* 0x000fe20000000000 */
[----:B------:R-:W-:-:S03]  /*43f0*/  UPLOP3.LUT UP3, UPT, UPT, UPT, UPT, 0x40, 0x4 ;  /* 0x000000000004789c */ /* 0x000fc60003f6e870 */
[----:B------:R-:W-:Y:S01]  /*4400*/  UMOV UR6, UR7 ;  /* 0x0000000700067c82 */ /* 0x000fe20008000000 */
[----:B------:R-:W-:Y:S01]  /*4410*/  UISETP.GE.AND UP0, UPT, UR42, 0x1, UPT ;  /* 0x000000012a00788c */ /* 0x000fe2000bf06270 */
[----:B------:R-:W-:Y:S01]  /*4420*/  UMOV UR34, UR9 ;  /* 0x0000000900227c82 */ /* 0x000fe20008000000 */
[----:B------:R-:W-:Y:S01]  /*4430*/  UISETP.NE.AND UP4, UPT, UR42, 0x1, UPT ;  /* 0x000000012a00788c */ /* 0x000fe2000bf85270 */
[----:B------:R-:W1:Y:S01]  /*4440*/  LDCU.64 UR16, c[0x0][0xb28] ;  /* 0x00016500ff1077ac */ /* 0x000e620008000a00 */
[----:B------:R-:W-:Y:S02]  /*4450*/  ULEA UR24, UR54, UR24, 0x18 ;  /* 0x0000001836187291 */ /* 0x000fe4000f8ec0ff */
[----:B------:R-:W-:Y:S02]  /*4460*/  UISETP.NE.AND UP6, UPT, UR15, 0x1, UPT ;  /* 0x000000010f00788c */ /* 0x000fe4000bfc5270 */
[----:B------:R-:W-:Y:S02]  /*4470*/  UISETP.NE.AND UP5, UPT, UR30, 0x1, UPT ;  /* 0x000000011e00788c */ /* 0x000fe4000bfa5270 */
[----:B------:R-:W-:-:S02]  /*4480*/  USHF.R.U32.HI UR35, URZ, UR29, UR6 ;  /* 0x0000001dff237299 */ /* 0x000fc40008011606 */
[----:B------:R-:W-:Y:S02]  /*4490*/  USHF.R.U32.HI UR34, URZ, UR38, UR34 ;  /* 0x00000026ff227299 */ /* 0x000fe40008011622 */
[----:B------:R-:W-:Y:S01]  /*44a0*/  UISETP.NE.AND UP2, UPT, UR4, 0x1, UPT ;  /* 0x000000010400788c */ /* 0x000fe2000bf45270 */
[----:B------:R-:W-:-:S10]  /*44b0*/  UMOV UR12, URZ ;  /* 0x000000ff000c7c82 */ /* 0x000fd40008000000 */
.L_x_85:
[C---:B------:R-:W-:Y:S02]  /*44c0*/  LEA R12, R14.reuse, UR24, 0x3 ;  /* 0x000000180e0c7c11 */ /* 0x040fe4000f8e18ff */
[----:B------:R-:W-:Y:S02]  /*44d0*/  SHF.L.U32 R0, R13, 0x1f, RZ ;  /* 0x0000001f0d007819 */ /* 0x000fe400000006ff */
[----:B------:R-:W-:Y:S02]  /*44e0*/  LEA R8, R14, UR24, 0x4 ;  /* 0x000000180e087c11 */ /* 0x000fe4000f8e20ff */
[----:B---3--:R-:W3:Y:S02]  /*44f0*/  SYNCS.PHASECHK.TRANS64.TRYWAIT P0, [R12+URZ+0xa0], R0 ;  /* 0x0000a0000c0075a7 */ /* 0x008ee400080011ff */
[----:B---3--:R-:W-:Y:S05]  /*4500*/  @!P0 BRA `(.L_x_77) ;  /* 0x0000003c00ac8947 */ /* 0x008fea0003800000 */
.L_x_155:
[----:B------:R-:W1:Y:S01]  /*4510*/  LDS.128 R8, [R8+0x130] ;  /* 0x0001300008087984 */ /* 0x000e620000000c00 */
[----:B------:R-:W-:Y:S01]  /*4520*/  UISETP.GE.AND UP0, UPT, UR42, 0x1, UPT ;  /* 0x000000012a00788c */ /* 0x000fe2000bf06270 */
[----:B------:R-:W-:Y:S01]  /*4530*/  @!PT LDS RZ, [RZ] ;  /* 0x00000000fffff984 */ /* 0x000fe20000000800 */
[----:B------:R-:W-:Y:S01]  /*4540*/  @!PT LDS RZ, [RZ] ;  /* 0x00000000fffff984 */ /* 0x000fe20000000800 */
[----:B------:R-:W-:Y:S01]  /*4550*/  @!PT LDS RZ, [RZ] ;  /* 0x00000000fffff984 */ /* 0x000fe20000000800 */
[----:B------:R-:W-:Y:S01]  /*4560*/  @!PT LDS RZ, [RZ] ;  /* 0x00000000fffff984 */ /* 0x000fe20000000800 */
[----:B------:R2:W-:Y:S06]  /*4570*/  MEMBAR.ALL.CTA ;  /* 0x0000000000007992 */ /* 0x0005ec0000008000 */
[----:B--2---:R-:W2:Y:S01]  /*4580*/  FENCE.VIEW.ASYNC.S ;  /* 0x00000000000073c6 */ /* 0x004ea20000000000 */
[----:B-1----:R-:W-:Y:S11]  /*4590*/  LOP3.LUT P0, RZ, R10, 0x1, RZ, 0xc0, !PT ;  /* 0x000000010aff7812 */ /* 0x002ff6000780c0ff */
[----:B------:R-:W-:Y:S02]  /*45a0*/  @!UPT UIADD3 URZ, UPT, UPT, URZ, URZ, URZ ;  /* 0x000000fffffff290 */ /* 0x000fe4000fffe0ff */
[----:B--2---:R-:W-:Y:S01]  /*45b0*/  VOTEU.ANY UP1, P0 ;  /* 0x0000000000ff7886 */ /* 0x004fe20000020100 */
[----:B------:R-:W-:Y:S11]  /*45c0*/  PLOP3.LUT P0, PT, PT, PT, UP1, 0x80, 0x8 ;  /* 0x000000000008781c */ /* 0x000ff60003f0f018 */
[----:B------:R-:W-:Y:S02]  /*45d0*/  @!UPT UIADD3 URZ, UPT, UPT, URZ, URZ, URZ ;  /* 0x000000fffffff290 */ /* 0x000fe4000fffe0ff */
[----:B---3--:R-:W-:Y:S02]  /*45e0*/  @P0 SHF.R.U32.HI R0, RZ, 0x10, R9 ;  /* 0x00000010ff000819 */ /* 0x008fe40000011609 */
[----:B------:R-:W-:Y:S02]  /*45f0*/  @P0 MOV R6, R8 ;  /* 0x0000000800060202 */ /* 0x000fe40000000f00 */
[----:B------:R-:W-:Y:S01]  /*4600*/  @P0 R2UR UR4, R0 ;  /* 0x00000000000402ca */ /* 0x000fe200000e0000 */
[----:B------:R-:W-:Y:S01]  /*4610*/  VIADD R0, R12, 0xb0 ;  /* 0x000000b00c007836 */ /* 0x000fe20000000000 */
[----:B------:R-:W-:Y:S02]  /*4620*/  @P0 LOP3.LUT R8, R9, 0xffff, RZ, 0xc0, !PT ;  /* 0x0000ffff09080812 */ /* 0x000fe400078ec0ff */
[----:B------:R-:W-:Y:S02]  /*4630*/  @P0 R2UR UR6, R6 ;  /* 0x00000000060602ca */ /* 0x000fe400000e0000 */
[----:B------:R-:W-:Y:S02]  /*4640*/  PRMT R0, RZ, 0x654, R0 ;  /* 0x00000654ff007816 */ /* 0x000fe40000000000 */
[----:B------:R-:W-:Y:S02]  /*4650*/  @P0 R2UR UR5, R8 ;  /* 0x00000000080502ca */ /* 0x000fe400000e0000 */
[----:B------:R1:W-:Y:S03]  /*4660*/  SYNCS.ARRIVE.TRANS64.RED.A1T0 RZ, [R0+URZ], RZ ;  /* 0x000000ff00ff79a7 */ /* 0x0003e600081004ff */
[----:B------:R-:W-:Y:S04]  /*4670*/  @UP1 UMOV UR27, UR4 ;  /* 0x00000004001b1c82 */ /* 0x000fe80008000000 */
[----:B------:R-:W-:Y:S04]  /*4680*/  @UP1 UMOV UR14, UR6 ;  /* 0x00000006000e1c82 */ /* 0x000fe80008000000 */
[----:B------:R-:W-:Y:S01]  /*4690*/  @UP1 UMOV UR13, UR5 ;  /* 0x00000005000d1c82 */ /* 0x000fe20008000000 */
[----:B------:R-:W-:Y:S05]  /*46a0*/  BRA.U !UP0, `(.L_x_78) ;  /* 0x0000000108a47547 */ /* 0x000fea000b800000 */
[----:B------:R-:W-:Y:S02]  /*46b0*/  UIMAD.WIDE.U32 UR8, UR13, UR31, URZ ;  /* 0x0000001f0d0872a5 */ /* 0x000fe4000f8e00ff */
[----:B------:R-:W-:Y:S02]  /*46c0*/  UIMAD.WIDE.U32 UR10, UR14, UR28, URZ ;  /* 0x0000001c0e0a72a5 */ /* 0x000fe4000f8e00ff */
[----:B------:R-:W-:Y:S02]  /*46d0*/  USEL UR4, UR32, UR34, !UP5 ;  /* 0x0000002220047287 */ /* 0x000fe4000e800000 */
[----:B------:R-:W-:Y:S02]  /*46e0*/  USEL UR7, UR33, UR35, !UP6 ;  /* 0x0000002321077287 */ /* 0x000fe4000f000000 */
[----:B------:R-:W-:Y:S02]  /*46f0*/  UIMAD.WIDE.U32 UR18, UR4, UR16, URZ ;  /* 0x00000010041272a5 */ /* 0x000fe4000f8e00ff */
[----:B------:R-:W-:Y:S01]  /*4700*/  UIMAD.WIDE.U32 UR20, UR7, UR16, URZ ;  /* 0x00000010071472a5 */ /* 0x000fe2000f8e00ff */
[----:B------:R-:W-:Y:S02]  /*4710*/  UMOV UR5, UR9 ;  /* 0x0000000900057c82 */ /* 0x000fe40008000000 */
[----:B------:R-:W-:Y:S03]  /*4720*/  USHF.R.U32.HI UR6, URZ, UR38, UR5 ;  /* 0x00000026ff067299 */ /* 0x000fe60008011605 */
[----:B------:R-:W-:Y:S01]  /*4730*/  UMOV UR5, UR11 ;  /* 0x0000000b00057c82 */ /* 0x000fe20008000000 */
[----:B------:R-:W-:Y:S02]  /*4740*/  USEL UR6, UR13, UR6, !UP5 ;  /* 0x000000060d067287 */ /* 0x000fe4000e800000 */
[----:B------:R-:W-:Y:S02]  /*4750*/  USHF.R.U32.HI UR8, URZ, UR29, UR5 ;  /* 0x0000001dff087299 */ /* 0x000fe40008011605 */
[----:B------:R-:W-:Y:S01]  /*4760*/  UIMAD.WIDE.U32 UR10, UR6, UR16, URZ ;  /* 0x00000010060a72a5 */ /* 0x000fe2000f8e00ff */
[----:B------:R-:W-:Y:S02]  /*4770*/  UMOV UR5, UR19 ;  /* 0x0000001300057c82 */ /* 0x000fe40008000000 */
[----:B------:R-:W-:Y:S03]  /*4780*/  @UP4 USHF.R.U32.HI UR4, URZ, UR17, UR5 ;  /* 0x00000011ff044299 */ /* 0x000fe60008011605 */
[----:B------:R-:W-:Y:S01]  /*4790*/  UMOV UR5, UR21 ;  /* 0x0000001500057c82 */ /* 0x000fe20008000000 */
[----:B------:R-:W-:Y:S02]  /*47a0*/  UIMAD UR4, UR42, UR4, URZ ;  /* 0x000000042a0472a4 */ /* 0x000fe4000f8e02ff */
[----:B------:R-:W-:Y:S02]  /*47b0*/  @UP4 USHF.R.U32.HI UR7, URZ, UR17, UR5 ;  /* 0x00000011ff074299 */ /* 0x000fe40008011605 */
[----:B------:R-:W-:Y:S02]  /*47c0*/  USEL UR5, UR14, UR8, !UP6 ;  /* 0x000000080e057287 */ /* 0x000fe4000f000000 */
[----:B------:R-:W-:Y:S02]  /*47d0*/  UIMAD UR8, UR42, UR7, URZ ;  /* 0x000000072a0872a4 */ /* 0x000fe4000f8e02ff */
[----:B------:R-:W-:Y:S03]  /*47e0*/  UISETP.GE.AND UP0, UPT, UR6, UR4, UPT ;  /* 0x000000040600728c */ /* 0x000fe6000bf06270 */
[----:B------:R-:W-:Y:S01]  /*47f0*/  UMOV UR4, UR11 ;  /* 0x0000000b00047c82 */ /* 0x000fe20008000000 */
[----:B------:R-:W-:Y:S02]  /*4800*/  UISETP.GE.OR UP0, UPT, UR5, UR8, UP0 ;  /* 0x000000080500728c */ /* 0x000fe40008706670 */
[----:B------:R-:W-:Y:S02]  /*4810*/  USHF.R.U32.HI UR4, URZ, UR17, UR4 ;  /* 0x00000011ff047299 */ /* 0x000fe40008011604 */
[----:B------:R-:W-:Y:S02]  /*4820*/  UIMAD.WIDE.U32 UR8, UR5, UR16, URZ ;  /* 0x00000010050872a5 */ /* 0x000fe4000f8e00ff */
[----:B------:R-:W-:Y:S04]  /*4830*/  USEL UR10, UR6, UR4, !UP4 ;  /* 0x00000004060a7287 */ /* 0x000fe8000e000000 */
[----:B------:R-:W-:Y:S01]  /*4840*/  UIADD3 UR11, UPT, UPT, -UR10, URZ, URZ ;  /* 0x000000ff0a0b7290 */ /* 0x000fe2000fffe1ff */
[----:B------:R-:W-:Y:S02]  /*4850*/  @!UP0 UMOV UR4, UR9 ;  /* 0x0000000900048c82 */ /* 0x000fe40008000000 */
[----:B------:R-:W-:Y:S02]  /*4860*/  @!UP0 USHF.R.U32.HI UR4, URZ, UR17, UR4 ;  /* 0x00000011ff048299 */ /* 0x000fe40008011604 */
[----:B------:R-:W-:Y:S02]  /*4870*/  UIMAD UR8, UR42, UR11, UR6 ;  /* 0x0000000b2a0872a4 */ /* 0x000fe4000f8e0206 */
[----:B------:R-:W-:Y:S04]  /*4880*/  @!UP0 USEL UR4, UR5, UR4, !UP4 ;  /* 0x0000000405048287 */ /* 0x000fe8000e000000 */
[----:B------:R-:W-:Y:S02]  /*4890*/  @!UP0 UIMAD UR8, UR7, UR8, UR4 ;  /* 0x00000008070882a4 */ /* 0x000fe4000f8e0204 */
[----:B------:R-:W-:Y:S02]  /*48a0*/  @!UP0 UIADD3 UR9, UPT, UPT, UR10, -UR4, URZ ;  /* 0x800000040a098290 */ /* 0x000fe4000fffe0ff */
[----:B------:R-:W-:Y:S02]  /*48b0*/  UIADD3 UR4, UPT, UPT, -UR5, URZ, URZ ;  /* 0x000000ff05047290 */ /* 0x000fe4000fffe1ff */
[----:B------:R-:W-:Y:S02]  /*48c0*/  UIADD3 UR7, UPT, UPT, -UR6, URZ, URZ ;  /* 0x000000ff06077290 */ /* 0x000fe4000fffe1ff */
[----:B------:R-:W-:Y:S02]  /*48d0*/  @!UP0 UIMAD UR6, UR9, UR42, UR5 ;  /* 0x0000002a090682a4 */ /* 0x000fe4000f8e0205 */
[----:B------:R-:W-:Y:S02]  /*48e0*/  UIMAD UR14, UR15, UR4, UR14 ;  /* 0x000000040f0e72a4 */ /* 0x000fe4000f8e020e */
[----:B------:R-:W-:Y:S01]  /*48f0*/  UIMAD UR13, UR30, UR7, UR13 ;  /* 0x000000071e0d72a4 */ /* 0x000fe2000f8e020d */
[----:B------:R-:W-:Y:S02]  /*4900*/  @!UP0 UMOV UR5, UR8 ;  /* 0x0000000800058c82 */ /* 0x000fe40008000000 */
[----:B------:R-:W-:Y:S02]  /*4910*/  UIMAD UR14, UR5, UR15, UR14 ;  /* 0x0000000f050e72a4 */ /* 0x000fe4000f8e020e */
[----:B------:R-:W-:Y:S11]  /*4920*/  UIMAD UR13, UR6, UR30, UR13 ;  /* 0x0000001e060d72a4 */ /* 0x000ff6000f8e020d */
[----:B------:R-:W-:Y:S01]  /*4930*/  @!UPT UIADD3 URZ, UPT, UPT, URZ, URZ, URZ ;  /* 0x000000fffffff290 */ /* 0x000fe2000fffe0ff */
.L_x_78:
[----:B------:R-:W2:Y:S01]  /*4940*/  @!UP2 LDCU.128 UR20, c[0x0][0xb10] ;  /* 0x00016200ff14a7ac */ /* 0x000ea20008000c00 */
[C---:B------:R-:W-:Y:S02]  /*4950*/  ISETP.NE.U32.AND P1, PT, R4.reuse, RZ, PT ;  /* 0x000000ff0400720c */ /* 0x040fe40003f25070 */
[----:B------:R-:W-:Y:S02]  /*4960*/  ISETP.NE.U32.AND P0, PT, R4, RZ, PT ;  /* 0x000000ff0400720c */ /* 0x000fe40003f05070 */
[C---:B------:R-:W-:Y:S02]  /*4970*/  ISETP.NE.AND.EX P1, PT, R5.reuse, RZ, PT, P1 ;  /* 0x000000ff0500720c */ /* 0x040fe40003f25310 */
[----:B------:R-:W-:Y:S01]  /*4980*/  ISETP.NE.AND.EX P0, PT, R5, RZ, PT, P0 ;  /* 0x000000ff0500720c */ /* 0x000fe20003f05300 */
[----:B------:R-:W3:Y:S01]  /*4990*/  @!UP2 LDCU UR5, c[0x0][0xb0c] ;  /* 0x00016180ff05a7ac */ /* 0x000ee20008000800 */
[----:B------:R-:W-:Y:S02]  /*49a0*/  USHF.L.U32 UR11, UR25, 0x6, URZ ;  /* 0x00000006190b7899 */ /* 0x000fe400080006ff */
[----:B------:R-:W-:Y:S02]  /*49b0*/  USHF.L.U32 UR10, UR26, 0x6, URZ ;  /* 0x000000061a0a7899 */ /* 0x000fe400080006ff */
[----:B--2---:R-:W-:Y:S07]  /*49c0*/  UIMAD.WIDE.U32 UR6, UR14, UR20, URZ ;  /* 0x000000140e0672a5 */ /* 0x004fee000f8e00ff */
[----:B------:R-:W-:Y:S01]  /*49d0*/  @!UP2 UMOV UR4, UR7 ;  /* 0x000000070004ac82 */ /* 0x000fe20008000000 */
[----:B---3--:R-:W-:Y:S02]  /*49e0*/  @!UP2 UISETP.NE.AND UP0, UPT, UR5, 0x1, UPT ;  /* 0x000000010500a88c */ /* 0x008fe4000bf05270 */
[----:B------:R-:W-:Y:S02]  /*49f0*/  @!UP2 USHF.R.U32.HI UR4, URZ, UR21, UR4 ;  /* 0x00000015ff04a299 */ /* 0x000fe40008011604 */
[----:B------:R-:W-:Y:S02]  /*4a00*/  UIMAD.WIDE.U32 UR6, UR13, UR23, URZ ;  /* 0x000000170d0672a5 */ /* 0x000fe4000f8e00ff */
[----:B------:R-:W-:Y:S02]  /*4a10*/  @!UP2 USEL UR8, UR14, UR4, !UP0 ;  /* 0x000000040e08a287 */ /* 0x000fe4000c000000 */
[----:B------:R-:W-:Y:S03]  /*4a20*/  @!UP2 UISETP.NE.AND UP0, UPT, UR22, 0x1, UPT ;  /* 0x000000011600a88c */ /* 0x000fe6000bf05270 */
[----:B------:R-:W-:Y:S02]  /*4a30*/  @!UP2 UMOV UR6, UR7 ;  /* 0x000000070006ac82 */ /* 0x000fe40008000000 */
[----:B------:R-:W2:Y:S02]  /*4a40*/  @!UP2 LDCU UR4, c[0x0][0xb20] ;  /* 0x00016400ff04a7ac */ /* 0x000ea40008000800 */
[----:B--2---:R-:W-:Y:S04]  /*4a50*/  @!UP2 USHF.R.U32.HI UR6, URZ, UR4, UR6 ;  /* 0x00000004ff06a299 */ /* 0x004fe80008011606 */
[----:B------:R-:W-:Y:S04]  /*4a60*/  @!UP2 USEL UR6, UR13, UR6, !UP0 ;  /* 0x000000060d06a287 */ /* 0x000fe8000c000000 */
[----:B------:R-:W-:Y:S02]  /*4a70*/  @!UP2 UIADD3 UR4, UPT, UPT, -UR8, UR6, URZ ;  /* 0x000000060804a290 */ /* 0x000fe4000fffe1ff */
[----:B------:R-:W-:Y:S02]  /*4a80*/  @!UP2 UIADD3 UR6, UPT, UPT, UR8, -UR6, URZ ;  /* 0x800000060806a290 */ /* 0x000fe4000fffe0ff */
[----:B------:R-:W-:Y:S02]  /*4a90*/  @!UP2 UIMAD UR14, UR4, UR5, UR14 ;  /* 0x00000005040ea2a4 */ /* 0x000fe4000f8e020e */
[----:B------:R-:W-:Y:S01]  /*4aa0*/  @!UP2 UIMAD UR13, UR6, UR22, UR13 ;  /* 0x00000016060da2a4 */ /* 0x000fe2000f8e020d */
[----:B------:R-:W-:Y:S11]  /*4ab0*/  BRA.U UP3, `(.L_x_79) ;  /* 0x0000000103107547 */ /* 0x000ff6000b800000 */
[----:B------:R-:W-:Y:S04]  /*4ac0*/  MOV R6, UR37 ;  /* 0x0000002500067c02 */ /* 0x000fe80008000f00 */
[----:B------:R-:W-:Y:S04]  /*4ad0*/  SHF.L.U32 R6, R6, 0x1f, RZ ;  /* 0x0000001f06067819 */ /* 0x000fe800000006ff */
[----:B------:R-:W2:Y:S02]  /*4ae0*/  SYNCS.PHASECHK.TRANS64.TRYWAIT P2, [UR24+0x98], R6 ;  /* 0x00009806ff0075a7 */ /* 0x000ea40008041118 */
[----:B--2---:R-:W-:Y:S05]  /*4af0*/  @!P2 BRA `(.L_x_80) ;  /* 0x000000380044a947 */ /* 0x004fea0003800000 */
.L_x_79:
[----:B------:R-:W-:Y:S05]  /*4b00*/  @!P1 BRA `(.L_x_81) ;  /* 0x0000000000309947 */ /* 0x000fea0003800000 */
[----:B----4-:R-:W-:Y:S01]  /*4b10*/  ISETP.NE.U32.AND P1, PT, R2, RZ, PT ;  /* 0x000000ff0200720c */ /* 0x010fe20003f25070 */
[----:B------:R-:W2:Y:S01]  /*4b20*/  LDCU.64 UR4, c[0x0][0x358] ;  /* 0x00006b00ff0477ac */ /* 0x000ea20008000a00 */
[----:B------:R-:W-:Y:S02]  /*4b30*/  IMAD.MOV.U32 R53, RZ, RZ, 0x1 ;  /* 0x00000001ff357424 */ /* 0x000fe400078e00ff */
[----:B------:R-:W-:Y:S11]  /*4b40*/  ISETP.NE.AND.EX P1, PT, R3, RZ, PT, P1 ;  /* 0x000000ff0300720c */ /* 0x000ff60003f25310 */
[----:B------:R-:W-:Y:S02]  /*4b50*/  @!UPT UIADD3 URZ, UPT, UPT, URZ, URZ, URZ ;  /* 0x000000fffffff290 */ /* 0x000fe4000fffe0ff */
[----:B------:R-:W3:Y:S01]  /*4b60*/  @P1 LDC.64 R8, c[0x0][0x888] ;  /* 0x00022200ff081b82 */ /* 0x000ee20000000a00 */
[----:B-1----:R-:W-:Y:S04]  /*4b70*/  @P1 IMAD R0, R4, UR36, RZ ;  /* 0x0000002404001c24 */ /* 0x002fe8000f8e02ff */
[----:B---3--:R-:W-:Y:S04]  /*4b80*/  @P1 IMAD.WIDE R8, R0, 0x4, R8 ;  /* 0x0000000400081825 */ /* 0x008fe800078e0208 */
[----:B------:R-:W-:Y:S01]  /*4b90*/  HFMA2 R0, -RZ, RZ, 0, 5.9604644775390625e-08 ;  /* 0x00000001ff007431 */ /* 0x000fe200000001ff */
[----:B--2--5:R2:W5:Y:S04]  /*4ba0*/  @P1 LDG.E R26, desc[UR4][R8.64] ;  /* 0x00000004081a1981 */ /* 0x024568000c1e1900 */
[----:B------:R-:W-:Y:S01]  /*4bb0*/  @!P1 PRMT R53, R0, 0x7610, R53 ;  /* 0x0000761000359816 */ /* 0x000fe20000000035 */
[----:B--2---:R-:W3:Y:S06]  /*4bc0*/  @!P1 LDC R26, c[0x0][0x880] ;  /* 0x00022000ff1a9b82 */ /* 0x004eec0000000800 */
.L_x_81:
[----:B---3-5:R-:W-:Y:S01]  /*4bd0*/  @!P0 FSETP.EQ.AND P1, PT, R26, RZ, PT ;  /* 0x000000ff1a00820b */ /* 0x028fe20003f22000 */
[----:B------:R-:W-:Y:S01]  /*4be0*/  @!UPT UIADD3 URZ, UPT, UPT, URZ, URZ, URZ ;  /* 0x000000fffffff290 */ /* 0x000fe2000fffe0ff */
[----:B------:R-:W-:Y:S11]  /*4bf0*/  @!P0 BRA `(.L_x_82) ;  /* 0x0000000000188947 */ /* 0x000ff60003800000 */
[----:B------:R-:W-:Y:S02]  /*4c00*/  LOP3.LUT P0, RZ, R53, 0xff, RZ, 0xc0, !PT ;  /* 0x000000ff35ff7812 */ /* 0x000fe4000780c0ff */
[----:B----4-:R-:W-:Y:S04]  /*4c10*/  ISETP.NE.U32.AND P1, PT, R2, RZ, PT ;  /* 0x000000ff0200720c */ /* 0x010fe80003f25070 */
[----:B------:R-:W-:Y:S04]  /*4c20*/  ISETP.NE.AND.EX P1, PT, R3, RZ, PT, P1 ;  /* 0x000000ff0300720c */ /* 0x000fe80003f25310 */
[----:B------:R-:W-:Y:S03]  /*4c30*/  PLOP3.LUT P1, PT, P1, PT, PT, 0x8, 0x80 ;  /* 0x000000000080781c */ /* 0x000fe60000f2e170 */
[----:B------:R-:W-:Y:S11]  /*4c40*/  @P0 FSETP.EQ.AND P1, PT, R26, RZ, PT ;  /* 0x000000ff1a00020b */ /* 0x000ff60003f22000 */
[----:B------:R-:W-:Y:S02]  /*4c50*/  @!UPT UIADD3 URZ, UPT, UPT, URZ, URZ, URZ ;  /* 0x000000fffffff290 */ /* 0x000fe4000fffe0ff */
.L_x_82:
[----:B------:R-:W-:Y:S01]  /*4c60*/  ULEA UR4, UR12, UR24, 0x3 ;  /* 0x000000180c047291 */ /* 0x000fe2000f8e18ff */
[----:B------:R-:W-:Y:S02]  /*4c70*/  SHF.L.U32 R9, R15, 0x1f, RZ ;  /* 0x0000001f0f097819 */ /* 0x000fe400000006ff */
[----:B------:R-:W-:Y:S04]  /*4c80*/  ELECT P0, URZ, PT ;  /* 0x0000000000ff782f */ /* 0x000fe80003800000 */
[----:B------:R-:W-:Y:S02]  /*4c90*/  PLOP3.LUT P1, PT, P1, P0, PT, 0xf2, 0x2f ;  /* 0x00000000002f781c */ /* 0x000fe40000f21e72 */
[----:B------:R-:W2:Y:S11]  /*4ca0*/  SYNCS.PHASECHK.TRANS64.TRYWAIT P2, [UR4+0x78], R9 ;  /* 0x00007809ff0075a7 */ /* 0x000eb60008041104 */
[----:B------:R-:W-:Y:S05]  /*4cb0*/  @!P1 IADD3 R8, P0, PT, R16, 0x580, RZ ;  /* 0x0000058010089810 */ /* 0x000fea0007f1e0ff */
[----:B-1----:R-:W-:Y:S01]  /*4cc0*/  @!P1 IMAD.X R6, RZ, RZ, R17, P0 ;  /* 0x000000ffff069224 */ /* 0x002fe200000e0611 */
[----:B--2---:R-:W-:Y:S07]  /*4cd0*/  @!P2 BRA `(.L_x_83) ;  /* 0x0000003400e4a947 */ /* 0x004fee0003800000 */
.L_x_158:
[----:B------:R-:W-:Y:S01]  /*4ce0*/  @!P1 R2UR UR7, R6 ;  /* 0x00000000060792ca */ /* 0x000fe200000e0000 */
[----:B------:R-:W-:Y:S01]  /*4cf0*/  UIADD3 UR5, UPT, UPT, UR12, 0x1, URZ ;  /* 0x000000010c057890 */ /* 0x000fe2000fffe0ff */
[----:B------:R-:W-:Y:S01]  /*4d00*/  @!P1 R2UR UR6, R8 ;  /* 0x00000000080692ca */ /* 0x000fe200000e0000 */
[----:B------:R-:W-:Y:S01]  /*4d10*/  UIADD3 UR9, UPT, UPT, UR4, 0x60, URZ ;  /* 0x0000006004097890 */ /* 0x000fe2000fffe0ff */
[----:B------:R-:W-:Y:S01]  /*4d20*/  @!P1 IMAD.MOV.U32 R6, RZ, RZ, 0x2000 ;  /* 0x00002000ff069424 */ /* 0x000fe200078e00ff */
[----:B------:R-:W-:Y:S01]  /*4d30*/  UISETP.NE.AND UP0, UPT, UR5, 0x3, UPT ;  /* 0x000000030500788c */ /* 0x000fe2000bf05270 */
[----:B------:R-:W-:Y:S01]  /*4d40*/  VIADD R14, R14, 0x1 ;  /* 0x000000010e0e7836 */ /* 0x000fe20000000000 */
[----:B------:R-:W-:Y:S01]  /*4d50*/  UMOV UR22, 0x0 ;  /* 0x0000000000167882 */ /* 0x000fe20000000000 */
[----:B------:R-:W-:Y:S01]  /*4d60*/  UMOV UR23, 0x10000000 ;  /* 0x1000000000177882 */ /* 0x000fe20000000000 */
[----:B------:R-:W-:Y:S04]  /*4d70*/  UPRMT UR20, UR54, 0x654, UR9 ;  /* 0x0000065436147896 */ /* 0x000fe80008000009 */
[----:B-1----:R-:W-:Y:S01]  /*4d80*/  IMAD.U32 R9, RZ, RZ, UR7 ;  /* 0x00000007ff097e24 */ /* 0x002fe2000f8e00ff */
[----:B------:R-:W-:Y:S01]  /*4d90*/  USEL UR7, URZ, 0x1, UP0 ;  /* 0x00000001ff077887 */ /* 0x000fe20008000000 */
[----:B------:R-:W-:Y:S01]  /*4da0*/  IMAD.U32 R8, RZ, RZ, UR6 ;  /* 0x00000006ff087e24 */ /* 0x000fe2000f8e00ff */
[----:B------:R-:W-:Y:S02]  /*4db0*/  USEL UR6, UR5, URZ, UP0 ;  /* 0x000000ff05067287 */ /* 0x000fe40008000000 */
[----:B------:R-:W-:Y:S01]  /*4dc0*/  VOTEU.ALL UP0, P1 ;  /* 0x0000000000ff7886 */ /* 0x000fe20000800000 */
[----:B------:R-:W-:Y:S02]  /*4dd0*/  @!P1 R2UR UR19, R9 ;  /* 0x00000000091392ca */ /* 0x000fe400000e0000 */
[----:B------:R-:W-:Y:S02]  /*4de0*/  @!P1 R2UR UR18, R8 ;  /* 0x00000000081292ca */ /* 0x000fe400000e0000 */
[----:B------:R-:W-:Y:S01]  /*4df0*/  @!UP0 ULEA UR5, UR12, UR24, 0xd ;  /* 0x000000180c058291 */ /* 0x000fe2000f8e68ff */
[----:B------:R-:W-:Y:S02]  /*4e00*/  LOP3.LUT R15, R15, UR7, RZ, 0x3c, !PT ;  /* 0x000000070f0f7c12 */ /* 0x000fe4000f8e3cff */
[----:B------:R-:W-:Y:S01]  /*4e10*/  UMOV UR12, UR36 ;  /* 0x00000024000c7c82 */ /* 0x000fe20008000000 */
[----:B------:R-:W-:Y:S01]  /*4e20*/  @!UP0 UIADD3 UR8, UPT, UPT, UR5, 0x400, URZ ;  /* 0x0000040005088890 */ /* 0x000fe2000fffe0ff */
[----:B------:R-:W-:Y:S01]  /*4e30*/  SHF.L.U32 R0, R15, 0x1f, RZ ;  /* 0x0000001f0f007819 */ /* 0x000fe200000006ff */
[----:B------:R-:W-:Y:S01]  /*4e40*/  VOTEU.ALL UP0, P1 ;  /* 0x0000000000ff7886 */ /* 0x000fe20000800000 */
[----:B------:R-:W-:Y:S06]  /*4e50*/  ULEA UR5, UR6, UR24, 0x3 ;  /* 0x0000001806057291 */ /* 0x000fec000f8e18ff */
[----:B------:R1:W-:Y:S01]  /*4e60*/  @!UP0 UTMALDG.3D [UR8], [UR18], desc[UR22] ;  /* 0x00001608120085b4 */ /* 0x0003e20008011000 */
[----:B------:R1:W-:Y:S01]  /*4e70*/  @!P1 SYNCS.ARRIVE.TRANS64.RED.A0TR RZ, [UR4+0x60], R6 ;  /* 0x00006006ffff99a7 */ /* 0x0003e20008300404 */
[----:B------:R-:W-:Y:S01]  /*4e80*/  SYNCS.ARRIVE.TRANS64.RED.A1T0 RZ, [UR20], RZ ;  /* 0x000000ffffff79a7 */ /* 0x000fe20008100414 */
[----:B------:R-:W2:Y:S02]  /*4e90*/  SYNCS.PHASECHK.TRANS64.TRYWAIT P0, [UR5+0x78], R0 ;  /* 0x00007800ff0075a7 */ /* 0x000ea40008001105 */
[----:B-12---:R-:W-:Y:S05]  /*4ea0*/  @!P0 BRA `(.L_x_84) ;  /* 0x0000003400888947 */ /* 0x006fea0003800000 */
.L_x_160:
[----:B------:R-:W-:Y:S01]  /*4eb0*/  UIADD3 UR9, UPT, UPT, UR5, 0x60, URZ ;  /* 0x0000006005097890 */ /* 0x000fe2000fffe0ff */
[----:B-1----:R-:W-:Y:S01]  /*4ec0*/  @!P1 IADD3 R6, P0, PT, R16, 0x580, RZ ;  /* 0x0000058010069810 */ /* 0x002fe20007f1e0ff */
[----:B------:R-:W-:Y:S01]  /*4ed0*/  UPLOP3.LUT UP3, UPT, UPT, UPT, UPT, 0x80, 0x8 ;  /* 0x000000000008789c */ /* 0x000fe20003f6f070 */
[----:B------:R-:W-:Y:S01]  /*4ee0*/  R2UR UR23, R55 ;  /* 0x00000000371772ca */ /* 0x000fe200000e0000 */
[----:B------:R-:W-:Y:S01]  /*4ef0*/  UMOV UR20, 0x0 ;  /* 0x0000000000147882 */ /* 0x000fe20000000000 */
[----:B------:R-:W-:Y:S01]  /*4f00*/  @!P1 R2UR UR7, R6 ;  /* 0x00000000060792ca */ /* 0x000fe200000e0000 */
[----:B------:R-:W-:Y:S01]  /*4f10*/  @!P1 IMAD.X R0, RZ, RZ, R17, P0 ;  /* 0x000000ffff009224 */ /* 0x000fe200000e0611 */
[----:B------:R-:W-:Y:S01]  /*4f20*/  UMOV UR21, 0x10000000 ;  /* 0x1000000000157882 */ /* 0x000fe20000000000 */
[----:B------:R-:W-:Y:S01]  /*4f30*/  UMOV UR12, UR36 ;  /* 0x00000024000c7c82 */ /* 0x000fe20008000000 */
[----:B------:R-:W-:Y:S01]  /*4f40*/  VOTEU.ALL UP0, P1 ;  /* 0x0000000000ff7886 */ /* 0x000fe20000800000 */
[----:B------:R-:W-:Y:S01]  /*4f50*/  R2UR UR22, R56 ;  /* 0x00000000381672ca */ /* 0x000fe200000e0000 */
[----:B------:R-:W-:Y:S01]  /*4f60*/  UMOV UR36, UR27 ;  /* 0x0000001b00247c82 */ /* 0x000fe20008000000 */
[----:B------:R-:W-:Y:S02]  /*4f70*/  @!P1 R2UR UR4, R0 ;  /* 0x00000000000492ca */ /* 0x000fe400000e0000 */
[----:B------:R-:W-:Y:S01]  /*4f80*/  @!UP0 UIADD3 UR10, UPT, UPT, UR10, 0x20, URZ ;  /* 0x000000200a0a8890 */ /* 0x000fe2000fffe0ff */
[C---:B------:R-:W-:Y:S01]  /*4f90*/  ISETP.NE.AND P0, PT, R14.reuse, 0x2, PT ;  /* 0x000000020e00780c */ /* 0x040fe20003f05270 */
[----:B------:R-:W-:Y:S02]  /*4fa0*/  UIADD3 UR26, UPT, UPT, UR13, UR23, URZ ;  /* 0x000000170d1a7290 */ /* 0x000fe4000fffe0ff */
[----:B------:R-:W-:Y:S01]  /*4fb0*/  IMAD.U32 R8, RZ, RZ, UR7 ;  /* 0x00000007ff087e24 */ /* 0x000fe2000f8e00ff */
[----:B------:R-:W-:Y:S02]  /*4fc0*/  SEL R0, RZ, 0x1, P0 ;  /* 0x00000001ff007807 */ /* 0x000fe40000000000 */
[----:B------:R-:W-:Y:S02]  /*4fd0*/  SEL R14, R14, RZ, P0 ;  /* 0x000000ff0e0e7207 */ /* 0x000fe40000000000 */
[----:B------:R-:W-:Y:S01]  /*4fe0*/  @!P1 R2UR UR18, R8 ;  /* 0x00000000081292ca */ /* 0x000fe200000e0000 */
[----:B------:R-:W-:Y:S01]  /*4ff0*/  UIADD3 UR25, UPT, UPT, UR14, UR22, URZ ;  /* 0x000000160e197290 */ /* 0x000fe2000fffe0ff */
[----:B------:R-:W-:Y:S01]  /*5000*/  IMAD.U32 R9, RZ, RZ, UR4 ;  /* 0x00000004ff097e24 */ /* 0x000fe2000f8e00ff */
[----:B------:R-:W-:Y:S01]  /*5010*/  @!UP0 ULEA UR4, UR6, UR24, 0xd ;  /* 0x0000001806048291 */ /* 0x000fe2000f8e68ff */
[----:B------:R-:W-:Y:S03]  /*5020*/  LOP3.LUT R13, R13, R0, RZ, 0x3c, !PT ;  /* 0x000000000d0d7212 */ /* 0x000fe600078e3cff */
[----:B------:R-:W-:Y:S01]  /*5030*/  @!P1 R2UR UR19, R9 ;  /* 0x00000000091392ca */ /* 0x000fe200000e0000 */
[----:B------:R-:W-:Y:S01]  /*5040*/  @!UP0 UIADD3 UR8, UPT, UPT, UR4, 0x400, URZ ;  /* 0x0000040004088890 */ /* 0x000fe2000fffe0ff */
[----:B------:R-:W-:Y:S01]  /*5050*/  VOTEU.ALL UP0, P1 ;  /* 0x0000000000ff7886 */ /* 0x000fe20000800000 */
[----:B------:R-:W-:Y:S10]  /*5060*/  UPRMT UR4, UR54, 0x654, UR9 ;  /* 0x0000065436047896 */ /* 0x000ff40008000009 */
[----:B------:R1:W-:Y:S01]  /*5070*/  @!UP0 UTMALDG.3D [UR8], [UR18], desc[UR20] ;  /* 0x00001408120085b4 */ /* 0x0003e20008011000 */
[----:B------:R3:W-:Y:S01]  /*5080*/  @!P1 SYNCS.ARRIVE.TRANS64.RED.A0TR RZ, [UR5+0x60], R7 ;  /* 0x00006007ffff99a7 */ /* 0x0007e20008300405 */
[----:B------:R-:W-:Y:S01]  /*5090*/  SYNCS.ARRIVE.TRANS64.RED.A1T0 RZ, [UR4], RZ ;  /* 0x000000ffffff79a7 */ /* 0x000fe20008100404 */
[----:B------:R-:W-:Y:S04]  /*50a0*/  UIADD3 UR4, UPT, UPT, UR6, 0x1, URZ ;  /* 0x0000000106047890 */ /* 0x000fe8000fffe0ff */
[----:B------:R-:W-:Y:S04]  /*50b0*/  UISETP.NE.AND UP0, UPT, UR4, 0x3, UPT ;  /* 0x000000030400788c */ /* 0x000fe8000bf05270 */
[----:B------:R-:W-:Y:S06]  /*50c0*/  USEL UR5, URZ, 0x1, UP0 ;  /* 0x00000001ff057887 */ /* 0x000fec0008000000 */
[----:B------:R-:W-:Y:S01]  /*50d0*/  LOP3.LUT R15, R15, UR5, RZ, 0x3c, !PT ;  /* 0x000000050f0f7c12 */ /* 0x000fe2000f8e3cff */
[----:B-1----:R-:W-:Y:S01]  /*50e0*/  USEL UR12, UR4, URZ, UP0 ;  /* 0x000000ff040c7287 */ /* 0x002fe20008000000 */
[----:B------:R-:W-:Y:S11]  /*50f0*/  BRA.U UP1, `(.L_x_85) ;  /* 0xfffffff101f07547 */ /* 0x000ff6000b83ffff */
[----:B------:R-:W-:Y:S01]  /*5100*/  UIADD3 UR24, UPT, UPT, UR24, 0x78, URZ ;  /* 0x0000007818187890 */ /* 0x000fe2000fffe0ff */
[----:B----4-:R-:W-:-:S03]  /*5110*/  SHF.L.U32 R2, R15, 0x1f, RZ ;  /* 0x0000001f0f027819 */ /* 0x010fc600000006ff */
[----:B------:R-:W-:-:S09]  /*5120*/  ULEA UR4, UR12, UR24, 0x3 ;  /* 0x000000180c047291 */ /* 0x000fd2000f8e18ff */
[----:B------:R-:W1:Y:S02]  /*5130*/  SYNCS.PHASECHK.TRANS64.TRYWAIT P0, [UR4], R2 ;  /* 0x00000002ff0075a7 */ /* 0x000e640008001104 */
[----:B-1----:R-:W-:Y:S05]  /*5140*/  @!P0 BRA `(.L_x_86) ;  /* 0x0000003000f88947 */ /* 0x002fea0003800000 */
.L_x_162:
        /* <DEDUP_REMOVED lines=9> */
.L_x_164:
[----:B------:R-:W-:-:S04]  /*51e0*/  UIADD3 UR4, UPT, UPT, UR4, 0x1, URZ ;  /* 0x0000000104047890 */ /* 0x000fc8000fffe0ff */
[----:B------:R-:W-:-:S04]  /*51f0*/  UISETP.NE.AND UP0, UPT, UR4, 0x3, UPT ;  /* 0x000000030400788c */ /* 0x000fc8000bf05270 */
[----:B------:R-:W-:Y:S02]  /*5200*/  USEL UR5, URZ, 0x1, UP0 ;  /* 0x00000001ff057887 */ /* 0x000fe40008000000 */
[----:B------:R-:W-:-:S04]  /*5210*/  USEL UR4, UR4, URZ, UP0 ;  /* 0x000000ff04047287 */ /* 0x000fc80008000000 */
[----:B------:R-:W-:Y:S01]  /*5220*/  ULEA UR4, UR4, UR24, 0x3 ;  /* 0x0000001804047291 */ /* 0x000fe2000f8e18ff */
[----:B-1----:R-:W-:-:S04]  /*5230*/  LOP3.LUT R2, R15, UR5, RZ, 0x3c, !PT ;  /* 0x000000050f027c12 */ /* 0x002fc8000f8e3cff */
[----:B------:R-:W-:Y:S01]  /*5240*/  SHF.L.U32 R2, R2, 0x1f, RZ ;  /* 0x0000001f02027819 */ /* 0x000fe200000006ff */
[----:B------:R-:W-:-:S07]  /*5250*/  IMAD.U32 R0, RZ, RZ, UR4 ;  /* 0x00000004ff007e24 */ /* 0x000fce000f8e00ff */
.L_x_88:
[----:B-1----:R1:W2:Y:S02]  /*5260*/  SYNCS.PHASECHK.TRANS64.TRYWAIT P0, [R0+URZ], R2 ;  /* 0x00000002000075a7 */ /* 0x0022a400080011ff */
[----:B--2---:R-:W-:Y:S05]  /*5270*/  @!P0 NANOSLEEP.SYNCS 0x989680 ;  /* 0x009896800000895d */ /* 0x004fea0003900000 */
[----:B------:R-:W2:Y:S02]  /*5280*/  @!P0 SYNCS.PHASECHK.TRANS64 P0, [R0+URZ], R2 ;  /* 0x00000002000085a7 */ /* 0x000ea400080010ff */
[----:B--2---:R-:W-:Y:S05]  /*5290*/  @P0 EXIT ;  /* 0x000000000000094d */ /* 0x004fea0003800000 */
[----:B------:R-:W-:Y:S05]  /*52a0*/  BRA `(.L_x_88) ;  /* 0xfffffffc00ec7947 */ /* 0x000fea000383ffff */
.L_x_76:
[----:B------:R-:W-:-:S06]  /*52b0*/  UISETP.GE.AND UP0, UPT, UR22, 0x4, UPT ;  /* 0x000000041600788c */ /* 0x000fcc000bf06270 */
[----:B------:R-:W-:-:S13]  /*52c0*/  PLOP3.LUT P0, PT, PT, PT, UP0, 0x80, 0x8 ;  /* 0x000000000008781c */ /* 0x000fda0003f0f008 */
[----:B------:R-:W-:Y:S05]  /*52d0*/  @!P0 EXIT ;  /* 0x000000000000894d */ /* 0x000fea0003800000 */
[----:B------:R-:W-:Y:S01]  /*52e0*/  BAR.SYNC.DEFER_BLOCKING 0x6, 0xa0 ;  /* 0x0182800000007b1d */ /* 0x000fe20000010000 */
[C---:B------:R-:W-:Y:S01]  /*52f0*/  IMAD.SHL.U32 R4, R64.reuse, 0x20, RZ ;  /* 0x0000002040047824 */ /* 0x040fe200078e00ff */
[C---:B------:R-:W-:Y:S01]  /*5300*/  R2P PR, R64.reuse, 0x6 ;  /* 0x0000000640007804 */ /* 0x040fe20000000000 */
[C---:B------:R-:W-:Y:S01]  /*5310*/  IMAD.SHL.U32 R2, R64.reuse, 0x4, RZ ;  /* 0x0000000440027824 */ /* 0x040fe200078e00ff */
[----:B------:R-:W-:Y:S01]  /*5320*/  CS2R R60, SRZ ;  /* 0x00000000003c7805 */ /* 0x000fe2000001ff00 */
[----:B------:R-:W-:Y:S01]  /*5330*/  IMAD.U32 R23, R64, 0x10000, RZ ;  /* 0x0001000040177824 */ /* 0x000fe200078e00ff */
[----:B------:R-:W-:Y:S01]  /*5340*/  UMOV UR44, 0x400 ;  /* 0x00000400002c7882 */ /* 0x000fe20000000000 */
[----:B------:R-:W1:Y:S01]  /*5350*/  LDCU.64 UR4, c[0x0][0x890] ;  /* 0x00011200ff0477ac */ /* 0x000e620008000a00 */
[----:B------:R-:W2:Y:S01]  /*5360*/  LDC.64 R50, c[0x0][0x8b0] ;  /* 0x00022c00ff327b82 */ /* 0x000ea20000000a00 */
[----:B------:R-:W-:Y:S01]  /*5370*/  LOP3.LUT R3, R4, 0xe0, RZ, 0xc0, !PT ;  /* 0x000000e004037812 */ /* 0x000fe200078ec0ff */
[----:B------:R-:W-:Y:S01]  /*5380*/  IMAD.SHL.U32 R52, R64, 0x10, RZ ;  /* 0x0000001040347824 */ /* 0x000fe200078e00ff */
[----:B------:R-:W-:Y:S01]  /*5390*/  ULEA UR44, UR54, UR44, 0x18 ;  /* 0x0000002c362c7291 */ /* 0x000fe2000f8ec0ff */
[----:B------:R-:W-:Y:S01]  /*53a0*/  LOP3.LUT R4, R4, 0x100, RZ, 0xc0, !PT ;  /* 0x0000010004047812 */ /* 0x000fe200078ec0ff */
[----:B------:R-:W-:Y:S01]  /*53b0*/  IMAD.MOV.U32 R63, RZ, RZ, 0x8 ;  /* 0x00000008ff3f7424 */ /* 0x000fe200078e00ff */
[----:B------:R-:W-:Y:S01]  /*53c0*/  LOP3.LUT R2, R3, 0x1c, R2, 0xf8, !PT ;  /* 0x0000001c03027812 */ /* 0x000fe200078ef802 */
[----:B------:R-:W-:Y:S01]  /*53d0*/  IMAD.MOV.U32 R62, RZ, RZ, 0x10 ;  /* 0x00000010ff3e7424 */ /* 0x000fe200078e00ff */
[----:B------:R-:W3:Y:S01]  /*53e0*/  LDC.64 R48, c[0x0][0x8a8] ;  /* 0x00022a00ff307b82 */ /* 0x000ee20000000a00 */
[----:B------:R-:W-:Y:S01]  /*53f0*/  SHF.R.U32.HI R3, RZ, 0x2, R64 ;  /* 0x00000002ff037819 */ /* 0x000fe20000011640 */
[----:B------:R-:W-:Y:S01]  /*5400*/  IMAD.MOV.U32 R22, RZ, RZ, RZ ;  /* 0x000000ffff167224 */ /* 0x000fe200078e00ff */
[----:B------:R-:W-:Y:S01]  /*5410*/  LOP3.LUT R23, R23, 0x600000, RZ, 0xc0, !PT ;  /* 0x0060000017177812 */ /* 0x000fe200078ec0ff */
[----:B------:R-:W-:Y:S01]  /*5420*/  IMAD.MOV.U32 R59, RZ, RZ, RZ ;  /* 0x000000ffff3b7224 */ /* 0x000fe200078e00ff */
[----:B------:R-:W-:Y:S01]  /*5430*/  LOP3.LUT R52, R4, 0x600, R52, 0xf8, !PT ;  /* 0x0000060004347812 */ /* 0x000fe200078ef834 */
[----:B------:R-:W4:Y:S01]  /*5440*/  LDCU UR63, c[0x0][0x370] ;  /* 0x00006e00ff3f77ac */ /* 0x000f220008000800 */
[----:B------:R-:W-:Y:S01]  /*5450*/  LOP3.LUT R2, R2, 0x4, R3, 0x78, !PT ;  /* 0x0000000402027812 */ /* 0x000fe200078e7803 */
[----:B------:R-:W4:Y:S01]  /*5460*/  LDS R0, [UR44+0x150] ;  /* 0x0001502cff007984 */ /* 0x000f220008000800 */
[----:B-1----:R-:W-:Y:S01]  /*5470*/  IMAD.U32 R66, RZ, RZ, UR4 ;  /* 0x00000004ff427e24 */ /* 0x002fe2000f8e00ff */
[----:B------:R-:W-:Y:S01]  /*5480*/  UIADD3 UR4, UPT, UPT, UR44, 0x400, URZ ;  /* 0x000004002c047890 */ /* 0x000fe2000fffe0ff */
[----:B------:R-:W-:Y:S01]  /*5490*/  LOP3.LUT R52, R52, R2, RZ, 0xfc, !PT ;  /* 0x0000000234347212 */ /* 0x000fe200078efcff */
[----:B------:R-:W-:Y:S01]  /*54a0*/  IMAD.U32 R65, RZ, RZ, UR5 ;  /* 0x00000005ff417e24 */ /* 0x000fe2000f8e00ff */
[----:B------:R-:W-:Y:S01]  /*54b0*/  LOP3.LUT R64, R64, 0x60, RZ, 0xc0, !PT ;  /* 0x0000006040407812 */ /* 0x000fe200078ec0ff */
[----:B------:R-:W1:Y:S01]  /*54c0*/  LDCU UR43, c[0x0][0xb0c] ;  /* 0x00016180ff2b77ac */ /* 0x000e620008000800 */
[----:B------:R-:W-:Y:S01]  /*54d0*/  SEL R63, R63, 0xfffffff8, !P1 ;  /* 0xfffffff83f3f7807 */ /* 0x000fe20004800000 */
[----:B------:R-:W-:Y:S01]  /*54e0*/  IMAD.U32 R68, RZ, RZ, UR4 ;  /* 0x00000004ff447e24 */ /* 0x000fe2000f8e00ff */
[----:B------:R-:W-:Y:S01]  /*54f0*/  SEL R62, R62, 0xfffffff0, !P2 ;  /* 0xfffffff03e3e7807 */ /* 0x000fe20005000000 */
[----:B------:R-:W1:Y:S01]  /*5500*/  LDCU UR39, c[0x0][0xb30] ;  /* 0x00016600ff2777ac */ /* 0x000e620008000800 */
[----:B------:R-:W1:Y:S01]  /*5510*/  LDCU.64 UR60, c[0x0][0x888] ;  /* 0x00011100ff3c77ac */ /* 0x000e620008000a00 */
[----:B------:R-:W1:Y:S01]  /*5520*/  LDCU.64 UR40, c[0x0][0xb28] ;  /* 0x00016500ff2877ac */ /* 0x000e620008000a00 */
[----:B------:R-:W1:Y:S01]  /*5530*/  LDCU.128 UR56, c[0x0][0xb10] ;  /* 0x00016200ff3877ac */ /* 0x000e620008000c00 */
[----:B------:R-:W1:Y:S01]  /*5540*/  LDCU UR62, c[0x0][0x374] ;  /* 0x00006e80ff3e77ac */ /* 0x000e620008000800 */
[----:B------:R-:W-:Y:S01]  /*5550*/  UMOV UR55, 0x1 ;  /* 0x0000000100377882 */ /* 0x000fe20000000000 */
[----:B------:R-:W-:Y:S01]  /*5560*/  UMOV UR46, URZ ;  /* 0x000000ff002e7c82 */ /* 0x000fe20008000000 */
[----:B------:R-:W-:Y:S01]  /*5570*/  UMOV UR53, URZ ;  /* 0x000000ff00357c82 */ /* 0x000fe20008000000 */
[----:B------:R-:W-:Y:S01]  /*5580*/  UMOV UR52, URZ ;  /* 0x000000ff00347c82 */ /* 0x000fe20008000000 */
[----:B-1234-:R-:W-:-:S07]  /*5590*/  IMAD.IADD R23, R0, 0x1, R23 ;  /* 0x0000000100177824 */ /* 0x01efce00078e0217 */
.L_x_119:
[C---:B------:R-:W-:Y:S02]  /*55a0*/  LEA R0, R59.reuse, UR44, 0x3 ;  /* 0x0000002c3b007c11 */ /* 0x040fe4000f8e18ff */
[----:B------:R-:W-:Y:S02]  /*55b0*/  SHF.L.U32 R2, R60, 0x1f, RZ ;  /* 0x0000001f3c027819 */ /* 0x000fe400000006ff */
[----:B------:R-:W-:Y:S02]  /*55c0*/  LEA R4, R59, UR44, 0x4 ;  /* 0x0000002c3b047c11 */ /* 0x000fe4000f8e20ff */
[----:B------:R-:W1:Y:S02]  /*55d0*/  SYNCS.PHASECHK.TRANS64.TRYWAIT P0, [R0+URZ+0xa0], R2 ;  /* 0x0000a002000075a7 */ /* 0x000e6400080011ff */
[----:B-1----:R-:W-:Y:S05]  /*55e0*/  @!P0 BRA `(.L_x_89) ;  /* 0x0000003000008947 */ /* 0x002fea0003800000 */
.L_x_165:
[----:B------:R-:W-:Y:S01]  /*55f0*/  R2UR UR7, R67 ;  /* 0x00000000430772ca */ /* 0x000fe200000e0000 */
[----:B------:R-:W2:Y:S01]  /*5600*/  LDS.128 R4, [R4+0x130] ;  /* 0x0001300004047984 */ /* 0x000ea20000000c00 */
[----:B-1----:R-:W-:Y:S01]  /*5610*/  VIADD R0, R0, 0xb0 ;  /* 0x000000b000007836 */ /* 0x002fe20000000000 */
[----:B------:R-:W-:Y:S04]  /*5620*/  UISETP.GE.AND UP0, UPT, UR42, 0x1, UPT ;  /* 0x000000012a00788c */ /* 0x000fe8000bf06270 */
[----:B------:R-:W-:Y:S01]  /*5630*/  PRMT R0, RZ, 0x654, R0 ;  /* 0x00000654ff007816 */ /* 0x000fe20000000000 */
[----:B------:R-:W-:Y:S01]  /*5640*/  @!PT LDS RZ, [RZ] ;  /* 0x00000000fffff984 */ /* 0x000fe20000000800 */
[----:B------:R-:W-:Y:S01]  /*5650*/  @!PT LDS RZ, [RZ] ;  /* 0x00000000fffff984 */ /* 0x000fe20000000800 */
[----:B------:R-:W-:Y:S01]  /*5660*/  @!PT LDS RZ, [RZ] ;  /* 0x00000000fffff984 */ /* 0x000fe20000000800 */
[----:B------:R-:W-:Y:S01]  /*5670*/  @!PT LDS RZ, [RZ] ;  /* 0x00000000fffff984 */ /* 0x000fe20000000800 */
[----:B------:R1:W-:Y:S06]  /*5680*/  MEMBAR.ALL.CTA ;  /* 0x0000000000007992 */ /* 0x0003ec0000008000 */
[----:B-1----:R-:W1:Y:S02]  /*5690*/  FENCE.VIEW.ASYNC.S ;  /* 0x00000000000073c6 */ /* 0x002e640000000000 */
[----:B-1----:R1:W-:Y:S01]  /*56a0*/  SYNCS.ARRIVE.TRANS64.RED.A1T0 RZ, [R0+URZ], RZ ;  /* 0x000000ff00ff79a7 */ /* 0x0023e200081004ff */
[----:B--2---:R-:W-:Y:S11]  /*56b0*/  LOP3.LUT P0, RZ, R6, 0x1, RZ, 0xc0, !PT ;  /* 0x0000000106ff7812 */ /* 0x004ff6000780c0ff */
[----:B------:R-:W-:Y:S02]  /*56c0*/  @!UPT UIADD3 URZ, UPT, UPT, URZ, URZ, URZ ;  /* 0x000000fffffff290 */ /* 0x000fe4000fffe0ff */
[----:B------:R-:W-:Y:S01]  /*56d0*/  VOTEU.ANY UP1, P0 ;  /* 0x0000000000ff7886 */ /* 0x000fe20000020100 */
[----:B------:R-:W-:Y:S01]  /*56e0*/  PLOP3.LUT P0, PT, PT, PT, UP1, 0x80, 0x8 ;  /* 0x000000000008781c */ /* 0x000fe20003f0f018 */
[----:B------:R-:W-:Y:S06]  /*56f0*/  UP2UR UR4, UPR, URZ, 0x2 ;  /* 0x00000002ff047883 */ /* 0x000fec0008000000 */
[----:B------:R-:W-:Y:S06]  /*5700*/  IMAD.U32 R69, RZ, RZ, UR4 ;  /* 0x00000004ff457e24 */ /* 0x000fec000f8e00ff */
[----:B------:R-:W-:Y:S02]  /*5710*/  @P0 SHF.R.U32.HI R2, RZ, 0x10, R5 ;  /* 0x00000010ff020819 */ /* 0x000fe40000011605 */
[----:B------:R-:W-:Y:S02]  /*5720*/  @P0 MOV R3, R4 ;  /* 0x0000000400030202 */ /* 0x000fe40000000f00 */
[----:B------:R-:W-:Y:S02]  /*5730*/  @P0 R2UR UR4, R2 ;  /* 0x00000000020402ca */ /* 0x000fe400000e0000 */
[----:B------:R-:W-:Y:S02]  /*5740*/  @P0 LOP3.LUT R4, R5, 0xffff, RZ, 0xc0, !PT ;  /* 0x0000ffff05040812 */ /* 0x000fe400078ec0ff */
[----:B------:R-:W-:Y:S02]  /*5750*/  @P0 R2UR UR6, R3 ;  /* 0x00000000030602ca */ /* 0x000fe400000e0000 */
[----:B------:R-:W-:Y:S07]  /*5760*/  @P0 R2UR UR5, R4 ;  /* 0x00000000040502ca */ /* 0x000fee00000e0000 */
[----:B------:R-:W-:Y:S02]  /*5770*/  @UP1 UMOV UR7, UR4 ;  /* 0x0000000400071c82 */ /* 0x000fe40008000000 */
[----:B------:R-:W-:Y:S02]  /*5780*/  IMAD.U32 R67, RZ, RZ, UR7 ;  /* 0x00000007ff437e24 */ /* 0x000fe4000f8e00ff */
[----:B------:R-:W-:Y:S02]  /*5790*/  @UP1 UMOV UR38, UR6 ;  /* 0x0000000600261c82 */ /* 0x000fe40008000000 */
[----:B------:R-:W-:Y:S01]  /*57a0*/  @UP1 UMOV UR37, UR5 ;  /* 0x0000000500251c82 */ /* 0x000fe20008000000 */
[----:B-1----:R-:W-:Y:S05]  /*57b0*/  BRA.U !UP0, `(.L_x_90) ;  /* 0x0000000108cc7547 */ /* 0x002fea000b800000 */
[----:B------:R-:W1:Y:S01]  /*57c0*/  LDCU UR12, c[0x0][0xb20] ;  /* 0x00016400ff0c77ac */ /* 0x000e620008000800 */
[----:B------:R-:W-:Y:S02]  /*57d0*/  UIMAD.WIDE.U32 UR4, UR62, UR59, URZ ;  /* 0x0000003b3e0472a5 */ /* 0x000fe4000f8e00ff */
[----:B------:R-:W-:Y:S02]  /*57e0*/  UIMAD.WIDE.U32 UR6, UR63, UR56, URZ ;  /* 0x000000383f0672a5 */ /* 0x000fe4000f8e00ff */
[----:B------:R-:W-:Y:S02]  /*57f0*/  UISETP.NE.AND UP0, UPT, UR58, 0x1, UPT ;  /* 0x000000013a00788c */ /* 0x000fe4000bf05270 */
[----:B------:R-:W-:Y:S02]  /*5800*/  UIMAD.WIDE.U32 UR8, UR37, UR59, URZ ;  /* 0x0000003b250872a5 */ /* 0x000fe4000f8e00ff */
[----:B------:R-:W-:Y:S02]  /*5810*/  UIMAD.WIDE.U32 UR10, UR38, UR56, URZ ;  /* 0x00000038260a72a5 */ /* 0x000fe4000f8e00ff */
[----:B------:R-:W-:Y:S02]  /*5820*/  UISETP.NE.AND UP1, UPT, UR43, 0x1, UPT ;  /* 0x000000012b00788c */ /* 0x000fe4000bf25270 */
[----:B------:R-:W-:Y:S01]  /*5830*/  UISETP.NE.AND UP2, UPT, UR42, 0x1, UPT ;  /* 0x000000012a00788c */ /* 0x000fe2000bf45270 */
[----:B------:R-:W-:Y:S02]  /*5840*/  UMOV UR4, UR5 ;  /* 0x0000000500047c82 */ /* 0x000fe40008000000 */
[----:B-1----:R-:W-:Y:S03]  /*5850*/  USHF.R.U32.HI UR5, URZ, UR12, UR4 ;  /* 0x0000000cff057299 */ /* 0x002fe60008011604 */
[----:B------:R-:W-:Y:S02]  /*5860*/  UMOV UR4, UR7 ;  /* 0x0000000700047c82 */ /* 0x000fe40008000000 */
[----:B------:R-:W-:Y:S02]  /*5870*/  USHF.R.U32.HI UR7, URZ, UR57, UR4 ;  /* 0x00000039ff077299 */ /* 0x000fe40008011604 */
[----:B------:R-:W-:Y:S02]  /*5880*/  USEL UR4, UR62, UR5, !UP0 ;  /* 0x000000053e047287 */ /* 0x000fe4000c000000 */
[----:B------:R-:W-:Y:S01]  /*5890*/  USEL UR7, UR63, UR7, !UP1 ;  /* 0x000000073f077287 */ /* 0x000fe2000c800000 */
[----:B------:R-:W-:Y:S01]  /*58a0*/  UMOV UR5, UR9 ;  /* 0x0000000900057c82 */ /* 0x000fe20008000000 */
[----:B------:R-:W-:Y:S02]  /*58b0*/  UIMAD.WIDE.U32 UR8, UR4, UR40, URZ ;  /* 0x00000028040872a5 */ /* 0x000fe4000f8e00ff */
[----:B------:R-:W-:Y:S03]  /*58c0*/  USHF.R.U32.HI UR6, URZ, UR12, UR5 ;  /* 0x0000000cff067299 */ /* 0x000fe60008011605 */
[----:B------:R-:W-:Y:S01]  /*58d0*/  UMOV UR5, UR11 ;  /* 0x0000000b00057c82 */ /* 0x000fe20008000000 */
[----:B------:R-:W-:Y:S02]  /*58e0*/  UIMAD.WIDE.U32 UR10, UR7, UR40, URZ ;  /* 0x00000028070a72a5 */ /* 0x000fe4000f8e00ff */
[----:B------:R-:W-:Y:S02]  /*58f0*/  USHF.R.U32.HI UR12, URZ, UR57, UR5 ;  /* 0x00000039ff0c7299 */ /* 0x000fe40008011605 */
[----:B------:R-:W-:Y:S01]  /*5900*/  USEL UR6, UR37, UR6, !UP0 ;  /* 0x0000000625067287 */ /* 0x000fe2000c000000 */
[----:B------:R-:W-:Y:S02]  /*5910*/  UMOV UR5, UR9 ;  /* 0x0000000900057c82 */ /* 0x000fe40008000000 */
[----:B------:R-:W-:Y:S01]  /*5920*/  UMOV UR10, UR11 ;  /* 0x0000000b000a7c82 */ /* 0x000fe20008000000 */
[----:B------:R-:W-:Y:S02]  /*5930*/  @UP2 USHF.R.U32.HI UR4, URZ, UR41, UR5 ;  /* 0x00000029ff042299 */ /* 0x000fe40008011605 */
[----:B------:R-:W-:Y:S02]  /*5940*/  @UP2 USHF.R.U32.HI UR7, URZ, UR41, UR10 ;  /* 0x00000029ff072299 */ /* 0x000fe4000801160a */
[----:B------:R-:W-:Y:S02]  /*5950*/  UIMAD UR4, UR42, UR4, URZ ;  /* 0x000000042a0472a4 */ /* 0x000fe4000f8e02ff */
[----:B------:R-:W-:Y:S02]  /*5960*/  UIMAD.WIDE.U32 UR10, UR6, UR40, URZ ;  /* 0x00000028060a72a5 */ /* 0x000fe4000f8e00ff */
[----:B------:R-:W-:Y:S02]  /*5970*/  USEL UR5, UR38, UR12, !UP1 ;  /* 0x0000000c26057287 */ /* 0x000fe4000c800000 */
[----:B------:R-:W-:Y:S02]  /*5980*/  UIMAD UR8, UR42, UR7, URZ ;  /* 0x000000072a0872a4 */ /* 0x000fe4000f8e02ff */
[----:B------:R-:W-:Y:S03]  /*5990*/  UISETP.GE.AND UP0, UPT, UR6, UR4, UPT ;  /* 0x000000040600728c */ /* 0x000fe6000bf06270 */
[----:B------:R-:W-:Y:S01]  /*59a0*/  UMOV UR4, UR11 ;  /* 0x0000000b00047c82 */ /* 0x000fe20008000000 */
[----:B------:R-:W-:Y:S02]  /*59b0*/  UISETP.GE.OR UP0, UPT, UR5, UR8, UP0 ;  /* 0x000000080500728c */ /* 0x000fe40008706670 */
[----:B------:R-:W-:Y:S02]  /*59c0*/  USHF.R.U32.HI UR4, URZ, UR41, UR4 ;  /* 0x00000029ff047299 */ /* 0x000fe40008011604 */
[----:B------:R-:W-:Y:S02]  /*59d0*/  UIMAD.WIDE.U32 UR8, UR5, UR40, URZ ;  /* 0x00000028050872a5 */ /* 0x000fe4000f8e00ff */
[----:B------:R-:W-:Y:S02]  /*59e0*/  USEL UR11, UR6, UR4, !UP2 ;  /* 0x00000004060b7287 */ /* 0x000fe4000d000000 */
[----:B------:R-:W-:Y:S02]  /*59f0*/  UIADD3 UR8, UPT, UPT, -UR5, URZ, URZ ;  /* 0x000000ff05087290 */ /* 0x000fe4000fffe1ff */
[----:B------:R-:W-:Y:S01]  /*5a00*/  UIADD3 UR10, UPT, UPT, -UR11, URZ, URZ ;  /* 0x000000ff0b0a7290 */ /* 0x000fe2000fffe1ff */
[----:B------:R-:W-:Y:S01]  /*5a10*/  @!UP0 UMOV UR4, UR9 ;  /* 0x0000000900048c82 */ /* 0x000fe20008000000 */
[----:B------:R-:W-:Y:S02]  /*5a20*/  UIADD3 UR9, UPT, UPT, -UR6, URZ, URZ ;  /* 0x000000ff06097290 */ /* 0x000fe4000fffe1ff */
[----:B------:R-:W-:Y:S02]  /*5a30*/  @!UP0 USHF.R.U32.HI UR4, URZ, UR41, UR4 ;  /* 0x00000029ff048299 */ /* 0x000fe40008011604 */
[----:B------:R-:W-:Y:S02]  /*5a40*/  UIMAD UR10, UR42, UR10, UR6 ;  /* 0x0000000a2a0a72a4 */ /* 0x000fe4000f8e0206 */
[----:B------:R-:W-:Y:S04]  /*5a50*/  @!UP0 USEL UR4, UR5, UR4, !UP2 ;  /* 0x0000000405048287 */ /* 0x000fe8000d000000 */
[----:B------:R-:W-:Y:S02]  /*5a60*/  @!UP0 UIMAD UR10, UR7, UR10, UR4 ;  /* 0x0000000a070a82a4 */ /* 0x000fe4000f8e0204 */
[----:B------:R-:W-:Y:S02]  /*5a70*/  @!UP0 UIADD3 UR11, UPT, UPT, UR11, -UR4, URZ ;  /* 0x800000040b0b8290 */ /* 0x000fe4000fffe0ff */
[----:B------:R-:W-:Y:S02]  /*5a80*/  UIMAD UR7, UR43, UR8, UR38 ;  /* 0x000000082b0772a4 */ /* 0x000fe4000f8e0226 */
[----:B------:R-:W-:Y:S02]  /*5a90*/  @!UP0 UIMAD UR6, UR11, UR42, UR5 ;  /* 0x0000002a0b0682a4 */ /* 0x000fe4000f8e0205 */
[----:B------:R-:W-:Y:S01]  /*5aa0*/  UIMAD UR4, UR58, UR9, UR37 ;  /* 0x000000093a0472a4 */ /* 0x000fe2000f8e0225 */
[----:B------:R-:W-:Y:S02]  /*5ab0*/  @!UP0 UMOV UR5, UR10 ;  /* 0x0000000a00058c82 */ /* 0x000fe40008000000 */
[----:B------:R-:W-:Y:S02]  /*5ac0*/  UIMAD UR38, UR5, UR43, UR7 ;  /* 0x0000002b052672a4 */ /* 0x000fe4000f8e0207 */
[----:B------:R-:W-:Y:S11]  /*5ad0*/  UIMAD UR37, UR6, UR58, UR4 ;  /* 0x0000003a062572a4 */ /* 0x000ff6000f8e0204 */
[----:B------:R-:W-:Y:S01]  /*5ae0*/  @!UPT UIADD3 URZ, UPT, UPT, URZ, URZ, URZ ;  /* 0x000000fffffff290 */ /* 0x000fe2000fffe0ff */
.L_x_90:
[----:B------:R-:W-:Y:S01]  /*5af0*/  UISETP.NE.AND UP0, UPT, UR39, 0x1, UPT ;  /* 0x000000012700788c */ /* 0x000fe2000bf05270 */
[----:B------:R-:W-:Y:S01]  /*5b00*/  R2UR UR11, R68 ;  /* 0x00000000440b72ca */ /* 0x000fe200000e0000 */
[----:B------:R-:W-:Y:S01]  /*5b10*/  USHF.L.U32 UR50, UR25, 0x6, URZ ;  /* 0x0000000619327899 */ /* 0x000fe200080006ff */
[----:B------:R-:W-:Y:S01]  /*5b20*/  IADD3 R59, PT, PT, R59, 0x1, RZ ;  /* 0x000000013b3b7810 */ /* 0x000fe20007ffe0ff */
[----:B------:R-:W-:Y:S07]  /*5b30*/  USHF.L.U32 UR49, UR26, 0x6, URZ ;  /* 0x000000061a317899 */ /* 0x000fee00080006ff */
[----:B------:R-:W1:Y:S01]  /*5b40*/  @!UP0 LDCU.128 UR12, c[0x0][0xb10] ;  /* 0x00016200ff0c87ac */ /* 0x000e620008000c00 */
[----:B------:R-:W2:Y:S01]  /*5b50*/  @!UP0 LDCU UR5, c[0x0][0xb0c] ;  /* 0x00016180ff0587ac */ /* 0x000ea20008000800 */
[----:B------:R-:W3:Y:S01]  /*5b60*/  @!UP0 LDCU UR10, c[0x0][0xb20] ;  /* 0x00016400ff0a87ac */ /* 0x000ee20008000800 */
[----:B-1----:R-:W-:Y:S02]  /*5b70*/  UIMAD.WIDE.U32 UR8, UR38, UR12, URZ ;  /* 0x0000000c260872a5 */ /* 0x002fe4000f8e00ff */
[----:B------:R-:W-:Y:S02]  /*5b80*/  UIMAD.WIDE.U32 UR6, UR37, UR15, URZ ;  /* 0x0000000f250672a5 */ /* 0x000fe4000f8e00ff */
[----:B------:R-:W-:Y:S03]  /*5b90*/  @!UP0 UISETP.NE.AND UP1, UPT, UR14, 0x1, UPT ;  /* 0x000000010e00888c */ /* 0x000fe6000bf25270 */
[----:B------:R-:W-:Y:S01]  /*5ba0*/  @!UP0 UMOV UR4, UR9 ;  /* 0x0000000900048c82 */ /* 0x000fe20008000000 */
[----:B--2---:R-:W-:Y:S02]  /*5bb0*/  @!UP0 UISETP.NE.AND UP2, UPT, UR5, 0x1, UPT ;  /* 0x000000010500888c */ /* 0x004fe4000bf45270 */
[----:B------:R-:W-:Y:S01]  /*5bc0*/  @!UP0 USHF.R.U32.HI UR4, URZ, UR13, UR4 ;  /* 0x0000000dff048299 */ /* 0x000fe20008011604 */
[----:B------:R-:W-:Y:S02]  /*5bd0*/  @!UP0 UMOV UR6, UR7 ;  /* 0x0000000700068c82 */ /* 0x000fe40008000000 */
[----:B---3--:R-:W-:Y:S02]  /*5be0*/  @!UP0 USHF.R.U32.HI UR6, URZ, UR10, UR6 ;  /* 0x0000000aff068299 */ /* 0x008fe40008011606 */
[----:B------:R-:W-:Y:S02]  /*5bf0*/  @!UP0 USEL UR7, UR38, UR4, !UP2 ;  /* 0x0000000426078287 */ /* 0x000fe4000d000000 */
[----:B------:R-:W-:Y:S04]  /*5c00*/  @!UP0 USEL UR6, UR37, UR6, !UP1 ;  /* 0x0000000625068287 */ /* 0x000fe8000c800000 */
[----:B------:R-:W-:Y:S02]  /*5c10*/  @!UP0 UIADD3 UR4, UPT, UPT, -UR7, UR6, URZ ;  /* 0x0000000607048290 */ /* 0x000fe4000fffe1ff */
[----:B------:R-:W-:Y:S02]  /*5c20*/  @!UP0 UIADD3 UR6, UPT, UPT, UR7, -UR6, URZ ;  /* 0x8000000607068290 */ /* 0x000fe4000fffe0ff */
[----:B------:R-:W-:Y:S02]  /*5c30*/  @!UP0 UIMAD UR38, UR4, UR5, UR38 ;  /* 0x00000005042682a4 */ /* 0x000fe4000f8e0226 */
[----:B------:R-:W-:Y:S02]  /*5c40*/  @!UP0 UIMAD UR37, UR6, UR14, UR37 ;  /* 0x0000000e062582a4 */ /* 0x000fe4000f8e0225 */
[----:B------:R-:W-:Y:S09]  /*5c50*/  ULOP3.LUT UP0, URZ, UR11, 0x3f0, URZ, 0xc0, !UPT ;  /* 0x000003f00bff7892 */ /* 0x000ff2000f80c0ff */
[----:B------:R-:W-:Y:S05]  /*5c60*/  BRA.U !UP0, `(.L_x_91) ;  /* 0x00000001087c7547 */ /* 0x000fea000b800000 */
[----:B------:R-:W1:Y:S01]  /*5c70*/  LDCU.64 UR8, c[0x4][0x80] ;  /* 0x01001000ff0877ac */ /* 0x000e620008000a00 */
[----:B------:R-:W-:Y:S01]  /*5c80*/  MOV R2, 0x0 ;  /* 0x0000000000027802 */ /* 0x000fe20000000f00 */
[----:B------:R-:W-:Y:S02]  /*5c90*/  HFMA2 R12, -RZ, RZ, 0, 5.9604644775390625e-08 ;  /* 0x00000001ff0c7431 */ /* 0x000fe400000001ff */
[----:B------:R-:W-:Y:S01]  /*5ca0*/  IMAD.MOV.U32 R8, RZ, RZ, 0x70 ;  /* 0x00000070ff087424 */ /* 0x000fe200078e00ff */
[----:B------:R2:W3:Y:S01]  /*5cb0*/  LDC.64 R14, c[0x4][R2] ;  /* 0x01000000020e7b82 */ /* 0x0004e20000000a00 */
[----:B------:R-:W4:Y:S01]  /*5cc0*/  LDCU.64 UR6, c[0x4][0x88] ;  /* 0x01001100ff0677ac */ /* 0x000f220008000a00 */
[----:B------:R-:W-:Y:S01]  /*5cd0*/  IMAD.MOV.U32 R13, RZ, RZ, RZ ;  /* 0x000000ffff0d7224 */ /* 0x000fe200078e00ff */
[----:B------:R-:W2:Y:S01]  /*5ce0*/  LDCU.64 UR4, c[0x4][0x8] ;  /* 0x01000100ff0477ac */ /* 0x000ea20008000a00 */
[----:B-1----:R-:W-:Y:S01]  /*5cf0*/  MOV R5, UR9 ;  /* 0x0000000900057c02 */ /* 0x002fe20008000f00 */
[----:B------:R-:W-:Y:S01]  /*5d00*/  IMAD.U32 R4, RZ, RZ, UR8 ;  /* 0x00000008ff047e24 */ /* 0x000fe2000f8e00ff */
[----:B----4-:R-:W-:Y:S01]  /*5d10*/  MOV R7, UR7 ;  /* 0x0000000700077c02 */ /* 0x010fe20008000f00 */
[----:B------:R-:W-:Y:S01]  /*5d20*/  IMAD.U32 R6, RZ, RZ, UR6 ;  /* 0x00000006ff067e24 */ /* 0x000fe2000f8e00ff */
[----:B--2---:R-:W-:Y:S01]  /*5d30*/  MOV R11, UR5 ;  /* 0x00000005000b7c02 */ /* 0x004fe20008000f00 */
[----:B------:R-:W-:Y:S02]  /*5d40*/  IMAD.U32 R10, RZ, RZ, UR4 ;  /* 0x00000004ff0a7e24 */ /* 0x000fe4000f8e00ff */
[----:B------:R-:W-:Y:S07]  /*5d50*/  LEPC R20, `(.L_x_92) ;  /* 0x000000001014794e */ /* 0x000fee0000000000 */
[----:B---3-5:R-:W-:Y:S05]  /*5d60*/  CALL.ABS.NOINC R14 ;  /* 0x000000000e007343 */ /* 0x028fea0003c00000 */
.L_x_92:
[----:B------:R-:W1:Y:S01]  /*5d70*/  LDCU.64 UR8, c[0x4][0x80] ;  /* 0x01001000ff0877ac */ /* 0x000e620008000a00 */
[----:B------:R-:W2:Y:S01]  /*5d80*/  LDC.64 R2, c[0x4][R2] ;  /* 0x0100000002027b82 */ /* 0x000ea20000000a00 */
[----:B------:R-:W-:Y:S02]  /*5d90*/  HFMA2 R12, -RZ, RZ, 0, 5.9604644775390625e-08 ;  /* 0x00000001ff0c7431 */ /* 0x000fe400000001ff */
[----:B------:R-:W-:Y:S02]  /*5da0*/  IMAD.MOV.U32 R8, RZ, RZ, 0x70 ;  /* 0x00000070ff087424 */ /* 0x000fe400078e00ff */
[----:B------:R-:W-:Y:S01]  /*5db0*/  IMAD.MOV.U32 R13, RZ, RZ, RZ ;  /* 0x000000ffff0d7224 */ /* 0x000fe200078e00ff */
[----:B------:R-:W3:Y:S01]  /*5dc0*/  LDCU.64 UR6, c[0x4][0x88] ;  /* 0x01001100ff0677ac */ /* 0x000ee20008000a00 */
[----:B------:R-:W4:Y:S01]  /*5dd0*/  LDCU.64 UR4, c[0x4][0x8] ;  /* 0x01000100ff0477ac */ /* 0x000f220008000a00 */
[----:B-1----:R-:W-:Y:S02]  /*5de0*/  MOV R4, UR8 ;  /* 0x0000000800047c02 */ /* 0x002fe40008000f00 */
[----:B------:R-:W-:Y:S02]  /*5df0*/  MOV R5, UR9 ;  /* 0x0000000900057c02 */ /* 0x000fe40008000f00 */
[----:B---3--:R-:W-:Y:S01]  /*5e00*/  MOV R7, UR7 ;  /* 0x0000000700077c02 */ /* 0x008fe20008000f00 */
[----:B------:R-:W-:Y:S01]  /*5e10*/  IMAD.U32 R6, RZ, RZ, UR6 ;  /* 0x00000006ff067e24 */ /* 0x000fe2000f8e00ff */
[----:B----4-:R-:W-:Y:S01]  /*5e20*/  MOV R11, UR5 ;  /* 0x00000005000b7c02 */ /* 0x010fe20008000f00 */
[----:B------:R-:W-:Y:S02]  /*5e30*/  IMAD.U32 R10, RZ, RZ, UR4 ;  /* 0x00000004ff0a7e24 */ /* 0x000fe4000f8e00ff */
[----:B------:R-:W-:Y:S07]  /*5e40*/  LEPC R20, `(.L_x_91) ;  /* 0x000000001014794e */ /* 0x000fee0000000000 */
[----:B--2---:R-:W-:Y:S05]  /*5e50*/  CALL.ABS.NOINC R2 ;  /* 0x0000000002007343 */ /* 0x004fea0003c00000 */
.L_x_91:
[----:B------:R-:W-:Y:S02]  /*5e60*/  R2UR UR6, R57 ;  /* 0x00000000390672ca */ /* 0x000fe400000e0000 */
[----:B------:R-:W-:Y:S02]  /*5e70*/  R2UR UR5, R66 ;  /* 0x00000000420572ca */ /* 0x000fe400000e0000 */
[----:B------:R-:W-:Y:S02]  /*5e80*/  R2UR UR4, R65 ;  /* 0x00000000410472ca */ /* 0x000fe400000e0000 */
[----:B------:R-:W-:Y:S02]  /*5e90*/  ISETP.NE.U32.AND P4, PT, R50, RZ, PT ;  /* 0x000000ff3200720c */ /* 0x000fe40003f85070 */
[----:B------:R-:W-:Y:S02]  /*5ea0*/  ISETP.NE.U32.AND P2, PT, RZ, UR60, PT ;  /* 0x0000003cff007c0c */ /* 0x000fe4000bf45070 */
[----:B------:R-:W-:Y:S02]  /*5eb0*/  ISETP.NE.AND.EX P4, PT, R51, RZ, PT, P4 ;  /* 0x000000ff3300720c */ /* 0x000fe40003f85340 */
[----:B------:R-:W-:Y:S01]  /*5ec0*/  ISETP.NE.AND.EX P2, PT, RZ, UR61, PT, P2 ;  /* 0x0000003dff007c0c */ /* 0x000fe2000bf45320 */
[----:B------:R-:W-:Y:S02]  /*5ed0*/  UISETP.NE.AND UP2, UPT, UR6, URZ, UPT ;  /* 0x000000ff0600728c */ /* 0x000fe4000bf45270 */
[----:B------:R-:W-:Y:S04]  /*5ee0*/  UISETP.NE.U32.AND UP0, UPT, UR5, URZ, UPT ;  /* 0x000000ff0500728c */ /* 0x000fe8000bf05070 */
[----:B------:R-:W-:Y:S01]  /*5ef0*/  UISETP.NE.AND.EX UP1, UPT, UR4, URZ, UPT, UP0 ;  /* 0x000000ff0400728c */ /* 0x000fe2000bf25300 */
[----:B------:R-:W-:Y:S01]  /*5f00*/  PLOP3.LUT P1, PT, PT, PT, UP2, 0x80, 0x8 ;  /* 0x000000000008781c */ /* 0x000fe20003f2f028 */
[----:B------:R-:W-:Y:S03]  /*5f10*/  UPLOP3.LUT UP0, UPT, UPT, UPT, UPT, 0x40, 0x4 ;  /* 0x000000000004789c */ /* 0x000fe60003f0e870 */
[----:B------:R-:W-:Y:S06]  /*5f20*/  @UP2 UPLOP3.LUT UP0, UPT, UPT, UPT, UP1, 0x80, 0x8 ;  /* 0x000000000008289c */ /* 0x000fec0003f0f010 */
[----:B------:R-:W-:Y:S01]  /*5f30*/  PLOP3.LUT P0, PT, PT, PT, UP0, 0x80, 0x8 ;  /* 0x000000000008781c */ /* 0x000fe20003f0f008 */
[----:B------:R-:W-:Y:S01]  /*5f40*/  @!UPT UIADD3 URZ, UPT, UPT, URZ, URZ, URZ ;  /* 0x000000fffffff290 */ /* 0x000fe2000fffe0ff */
[----:B------:R-:W-:Y:S11]  /*5f50*/  BRA.U !UP1, `(.L_x_93) ;  /* 0x0000000109407547 */ /* 0x000ff6000b800000 */
[----:B------:R-:W-:Y:S01]  /*5f60*/  UISETP.NE.U32.AND UP0, UPT, UR60, URZ, UPT ;  /* 0x000000ff3c00728c */ /* 0x000fe2000bf05070 */
[----:B------:R-:W-:Y:S01]  /*5f70*/  R2UR UR6, R66 ;  /* 0x00000000420672ca */ /* 0x000fe200000e0000 */
[----:B------:R-:W1:Y:S01]  /*5f80*/  LDCU.64 UR8, c[0x0][0x358] ;  /* 0x00006b00ff0877ac */ /* 0x000e620008000a00 */
[----:B------:R-:W-:Y:S02]  /*5f90*/  HFMA2 R53, -RZ, RZ, 0, 5.9604644775390625e-08 ;  /* 0x00000001ff357431 */ /* 0x000fe400000001ff */
[----:B------:R-:W-:Y:S01]  /*5fa0*/  IMAD.MOV.U32 R0, RZ, RZ, 0x1 ;  /* 0x00000001ff007424 */ /* 0x000fe200078e00ff */
[----:B------:R-:W-:Y:S06]  /*5fb0*/  UISETP.NE.AND.EX UP0, UPT, UR61, URZ, UPT, UP0 ;  /* 0x000000ff3d00728c */ /* 0x000fec000bf05300 */
[----:B------:R-:W-:Y:S05]  /*5fc0*/  PLOP3.LUT P3, PT, PT, PT, UP0, 0x80, 0x8 ;  /* 0x000000000008781c */ /* 0x000fea0003f6f008 */
[----:B------:R-:W2:Y:S01]  /*5fd0*/  @UP0 LDCU.64 UR4, c[0x0][0x888] ;  /* 0x00011100ff0407ac */ /* 0x000ea20008000a00 */
[----:B------:R-:W-:Y:S07]  /*5fe0*/  @UP0 UIMAD UR6, UR36, UR6, URZ ;  /* 0x00000006240602a4 */ /* 0x000fee000f8e02ff */
[----:B------:R-:W-:Y:S01]  /*5ff0*/  @!P3 PRMT R53, R0, 0x7610, R53 ;  /* 0x000076100035b816 */ /* 0x000fe20000000035 */
[----:B--2---:R-:W-:Y:S06]  /*6000*/  @UP0 UIMAD.WIDE UR4, UR6, 0x4, UR4 ;  /* 0x00000004060408a5 */ /* 0x004fec000f8e0204 */
[----:B-----5:R-:W-:Y:S02]  /*6010*/  IMAD.U32 R26, RZ, RZ, UR4 ;  /* 0x00000004ff1a7e24 */ /* 0x020fe4000f8e00ff */
[----:B------:R-:W-:Y:S03]  /*6020*/  IMAD.U32 R27, RZ, RZ, UR5 ;  /* 0x00000005ff1b7e24 */ /* 0x000fe6000f8e00ff */
[----:B------:R-:W2:Y:S02]  /*6030*/  @!UP0 LDCU UR4, c[0x0][0x880] ;  /* 0x00011000ff0487ac */ /* 0x000ea40008000800 */
[----:B-1----:R1:W5:Y:S02]  /*6040*/  @P3 LDG.E R26, desc[UR8][R26.64] ;  /* 0x000000081a1a3981 */ /* 0x002364000c1e1900 */
[----:B-12---:R-:W-:Y:S02]  /*6050*/  @!P3 MOV R26, UR4 ;  /* 0x00000004001abc02 */ /* 0x006fe40008000f00 */
.L_x_93:
[----:B------:R-:W-:Y:S05]  /*6060*/  @!P4 BRA `(.L_x_94) ;  /* 0x000000000024c947 */ /* 0x000fea0003800000 */
[----:B------:R-:W-:Y:S01]  /*6070*/  ISETP.NE.U32.AND P3, PT, R48, RZ, PT ;  /* 0x000000ff3000720c */ /* 0x000fe20003f65070 */
[----:B------:R-:W1:Y:S03]  /*6080*/  LDCU.64 UR4, c[0x0][0x358] ;  /* 0x00006b00ff0477ac */ /* 0x000e660008000a00 */
[----:B------:R-:W-:Y:S11]  /*6090*/  ISETP.NE.AND.EX P3, PT, R49, RZ, PT, P3 ;  /* 0x000000ff3100720c */ /* 0x000ff60003f65330 */
[----:B------:R-:W-:Y:S02]  /*60a0*/  @!UPT UIADD3 URZ, UPT, UPT, URZ, URZ, URZ ;  /* 0x000000fffffff290 */ /* 0x000fe4000fffe0ff */
[----:B------:R-:W2:Y:S01]  /*60b0*/  @P3 LDC.64 R2, c[0x0][0x8a8] ;  /* 0x00022a00ff023b82 */ /* 0x000ea20000000a00 */
[----:B------:R-:W-:Y:S04]  /*60c0*/  @P3 IMAD R0, R50, UR36, RZ ;  /* 0x0000002432003c24 */ /* 0x000fe8000f8e02ff */
[----:B--2---:R-:W-:Y:S05]  /*60d0*/  @P3 IMAD.WIDE R2, R0, 0x4, R2 ;  /* 0x0000000400023825 */ /* 0x004fea00078e0202 */
[----:B-1---5:R1:W5:Y:S02]  /*60e0*/  @P3 LDG.E R24, desc[UR4][R2.64] ;  /* 0x0000000402183981 */ /* 0x022364000c1e1900 */
[----:B-1----:R-:W2:Y:S02]  /*60f0*/  @!P3 LDC R24, c[0x0][0x8a0] ;  /* 0x00022800ff18bb82 */ /* 0x002ea40000000800 */
.L_x_94:
[----:B-----5:R-:W-:Y:S01]  /*6100*/  FSETP.NEU.AND P3, PT, R26, RZ, PT ;  /* 0x000000ff1a00720b */ /* 0x020fe20003f6d000 */
[----:B------:R-:W-:Y:S01]  /*6110*/  IMAD.U32 R2, RZ, RZ, UR46 ;  /* 0x0000002eff027e24 */ /* 0x000fe2000f8e00ff */
[----:B------:R-:W-:Y:S01]  /*6120*/  SEL R5, RZ, 0xffffffff, P2 ;  /* 0xffffffffff057807 */ /* 0x000fe20001000000 */
[----:B------:R-:W-:Y:S01]  /*6130*/  ULOP3.LUT UR4, UR55, 0x1, URZ, 0x3c, !UPT ;  /* 0x0000000137047892 */ /* 0x000fe2000f8e3cff */
[----:B------:R-:W-:Y:S01]  /*6140*/  @P1 LOP3.LUT P2, RZ, R53, 0xff, RZ, 0xc0, !PT ;  /* 0x000000ff35ff1812 */ /* 0x000fe2000784c0ff */
[----:B------:R-:W-:Y:S01]  /*6150*/  BSSY B1, `(.L_x_95) ;  /* 0x000004b000017945 */ /* 0x000fe20003800000 */
[----:B------:R-:W-:Y:S01]  /*6160*/  @P1 SEL R0, RZ, 0xffffffff, P3 ;  /* 0xffffffffff001807 */ /* 0x000fe20001800000 */
[----:B------:R-:W-:Y:S01]  /*6170*/  IMAD.MOV.U32 R76, RZ, RZ, 0x1 ;  /* 0x00000001ff4c7424 */ /* 0x000fe200078e00ff */
[----:B------:R-:W-:Y:S01]  /*6180*/  LEA R2, R2, UR44, 0x3 ;  /* 0x0000002c02027c11 */ /* 0x000fe2000f8e18ff */
[----:B------:R-:W-:Y:S01]  /*6190*/  IMAD.U32 R74, RZ, RZ, UR4 ;  /* 0x00000004ff4a7e24 */ /* 0x000fe2000f8e00ff */
[----:B------:R-:W-:Y:S01]  /*61a0*/  @P0 SEL R0, R5, R0, !P2 ;  /* 0x0000000005000207 */ /* 0x000fe20005000000 */
[----:B------:R-:W-:Y:S01]  /*61b0*/  IMAD.U32 R75, RZ, RZ, UR46 ;  /* 0x0000002eff4b7e24 */ /* 0x000fe2000f8e00ff */
[----:B------:R-:W-:Y:S02]  /*61c0*/  LEA R71, R22, UR44, 0x3 ;  /* 0x0000002c16477c11 */ /* 0x000fe4000f8e18ff */
[----:B------:R-:W-:Y:S02]  /*61d0*/  CS2R R38, SRZ ;  /* 0x0000000000267805 */ /* 0x000fe4000001ff00 */
[----:B------:R-:W-:Y:S02]  /*61e0*/  @P1 LOP3.LUT R0, R0, 0x1, RZ, 0xc0, !PT ;  /* 0x0000000100001812 */ /* 0x000fe400078ec0ff */
[----:B------:R-:W-:Y:S02]  /*61f0*/  CS2R R36, SRZ ;  /* 0x0000000000247805 */ /* 0x000fe4000001ff00 */
[----:B------:R-:W-:Y:S02]  /*6200*/  SHF.L.U32 R3, R61, 0x1f, RZ ;  /* 0x0000001f3d037819 */ /* 0x000fe400000006ff */
[----:B------:R-:W-:Y:S02]  /*6210*/  CS2R R34, SRZ ;  /* 0x0000000000227805 */ /* 0x000fe4000001ff00 */
[----:B------:R-:W-:Y:S02]  /*6220*/  ISETP.NE.U32.OR P5, PT, R0, 0x1, !P1 ;  /* 0x000000010000780c */ /* 0x000fe40004fa5470 */
[----:B------:R-:W-:Y:S02]  /*6230*/  CS2R R32, SRZ ;  /* 0x0000000000207805 */ /* 0x000fe4000001ff00 */
[----:B------:R-:W-:Y:S02]  /*6240*/  PLOP3.LUT P2, PT, PT, PT, UP1, 0x80, 0x8 ;  /* 0x000000000008781c */ /* 0x000fe40003f4f018 */
[----:B------:R-:W-:Y:S02]  /*6250*/  CS2R R42, SRZ ;  /* 0x00000000002a7805 */ /* 0x000fe4000001ff00 */
[----:B------:R-:W-:Y:S02]  /*6260*/  LEA.HI R25, R22, R22, RZ, 0x1 ;  /* 0x0000001616197211 */ /* 0x000fe400078f08ff */
[----:B------:R-:W-:Y:S02]  /*6270*/  CS2R R40, SRZ ;  /* 0x0000000000287805 */ /* 0x000fe4000001ff00 */
[----:B------:R-:W-:Y:S02]  /*6280*/  LOP3.LUT P4, R58, R53, 0xff, RZ, 0xc0, !PT ;  /* 0x000000ff353a7812 */ /* 0x000fe4000788c0ff */
[----:B------:R-:W-:Y:S02]  /*6290*/  CS2R R46, SRZ ;  /* 0x00000000002e7805 */ /* 0x000fe4000001ff00 */
[----:B------:R-:W-:Y:S02]  /*62a0*/  SEL R4, RZ, 0xffffffff, P3 ;  /* 0xffffffffff047807 */ /* 0x000fe40001800000 */
[----:B------:R-:W-:Y:S02]  /*62b0*/  CS2R R44, SRZ ;  /* 0x00000000002c7805 */ /* 0x000fe4000001ff00 */
[----:B------:R-:W-:Y:S02]  /*62c0*/  P2R R70, PR, RZ, 0x20 ;  /* 0x00000020ff467803 */ /* 0x000fe40000000000 */
[----:B------:R-:W-:Y:S02]  /*62d0*/  @P5 SHF.L.U32 R0, R74, 0x1f, RZ ;  /* 0x0000001f4a005819 */ /* 0x000fe400000006ff */
[----:B------:R-:W-:Y:S02]  /*62e0*/  @P2 SEL R4, R5, R4, !P4 ;  /* 0x0000000405042207 */ /* 0x000fe40006000000 */
[----:B------:R1:W3:Y:S02]  /*62f0*/  @P5 SYNCS.PHASECHK.TRANS64.TRYWAIT P1, [R2+URZ+0x60], R0 ;  /* 0x00006000020055a7 */ /* 0x0002e400080211ff */
[----:B------:R-:W-:Y:S04]  /*6300*/  LOP3.LUT R4, R4, 0x1, RZ, 0xc0, !PT ;  /* 0x0000000104047812 */ /* 0x000fe800078ec0ff */
[----:B------:R-:W-:Y:S04]  /*6310*/  ISETP.NE.U32.AND P2, PT, R4, 0x1, PT ;  /* 0x000000010400780c */ /* 0x000fe80003f45070 */
[----:B------:R-:W-:Y:S01]  /*6320*/  P2R R77, PR, RZ, 0x4 ;  /* 0x00000004ff4d7803 */ /* 0x000fe20000000000 */
[----:B------:R4:W2:Y:S01]  /*6330*/  SYNCS.PHASECHK.TRANS64.TRYWAIT P0, [R71+URZ+0xc0], R3 ;  /* 0x0000c003470075a7 */ /* 0x0008a200080011ff */
[C---:B-1----:R-:W-:Y:S01]  /*6340*/  IMAD.SHL.U32 R0, R25.reuse, 0x20, RZ ;  /* 0x0000002019007824 */ /* 0x042fe200078e00ff */
[----:B------:R-:W-:Y:S04]  /*6350*/  LOP3.LUT R25, R25, 0xffe, RZ, 0xc0, !PT ;  /* 0x00000ffe19197812 */ /* 0x000fe800078ec0ff */
[----:B------:R-:W-:Y:S01]  /*6360*/  LOP3.LUT R0, R0, 0xffffffc0, RZ, 0xc0, !PT ;  /* 0xffffffc000007812 */ /* 0x000fe200078ec0ff */
[----:B------:R-:W-:Y:S04]  /*6370*/  IMAD.IADD R25, R22, 0x1, -R25 ;  /* 0x0000000116197824 */ /* 0x000fe800078e0a19 */
[----:B------:R-:W-:Y:S04]  /*6380*/  IMAD.IADD R0, R23, 0x1, R0 ;  /* 0x0000000117007824 */ /* 0x000fe800078e0200 */
[----:B------:R-:W-:Y:S01]  /*6390*/  IMAD R25, R25, 0x100000, R0 ;  /* 0x0010000019197824 */ /* 0x000fe200078e0200 */
[----:B---3--:R-:W-:Y:S01]  /*63a0*/  @P5 SEL R76, RZ, 0x1, !P1 ;  /* 0x00000001ff4c5807 */ /* 0x008fe20004800000 */
[----:B----4-:R-:W-:Y:S06]  /*63b0*/  @!P5 BRA `(.L_x_96) ;  /* 0x000000000090d947 */ /* 0x010fec0003800000 */
[----:B------:R-:W-:Y:S01]  /*63c0*/  HFMA2 R43, -RZ, RZ, 0, 0 ;  /* 0x00000000ff2b7431 */ /* 0x000fe200000001ff */
[----:B------:R-:W-:Y:S01]  /*63d0*/  ISETP.NE.AND P1, PT, R76, RZ, PT ;  /* 0x000000ff4c00720c */ /* 0x000fe20003f25270 */
[----:B------:R-:W-:Y:S01]  /*63e0*/  IMAD.U32 R5, RZ, RZ, UR46 ;  /* 0x0000002eff057e24 */ /* 0x000fe2000f8e00ff */
[----:B------:R-:W-:Y:S11]  /*63f0*/  BSSY B0, `(.L_x_97) ;  /* 0x0000005000007945 */ /* 0x000ff60003800000 */
[----:B------:R-:W-:Y:S05]  /*6400*/  @P1 BRA `(.L_x_98) ;  /* 0x00000000000c1947 */ /* 0x000fea0003800000 */
[----:B------:R-:W-:Y:S04]  /*6410*/  SHF.L.U32 R0, R74, 0x1f, RZ ;  /* 0x0000001f4a007819 */ /* 0x000fe800000006ff */
[----:B------:R-:W1:Y:S02]  /*6420*/  SYNCS.PHASECHK.TRANS64.TRYWAIT P1, [R2+URZ+0x60], R0 ;  /* 0x00006000020075a7 */ /* 0x000e6400080211ff */
[----:B-1----:R-:W-:Y:S05]  /*6430*/  @!P1 BRA `(.L_x_99) ;  /* 0x0000002000809947 */ /* 0x002fea0003800000 */
.L_x_98:
[----:B------:R-:W-:Y:S05]  /*6440*/  BSYNC B0 ;  /* 0x0000000000007941 */ /* 0x000fea0003800000 */
.L_x_97:
[----:B------:R-:W-:Y:S01]  /*6450*/  ISETP.NE.AND P1, PT, R77, RZ, PT ;  /* 0x000000ff4d00720c */ /* 0x000fe20003f25270 */
[----:B------:R-:W-:Y:S01]  /*6460*/  IMAD.MOV.U32 R42, RZ, RZ, RZ ;  /* 0x000000ffff2a7224 */ /* 0x000fe200078e00ff */
[----:B------:R-:W-:Y:S02]  /*6470*/  CS2R R40, SRZ ;  /* 0x0000000000287805 */ /* 0x000fe4000001ff00 */
[----:B------:R-:W-:Y:S02]  /*6480*/  CS2R R46, SRZ ;  /* 0x00000000002e7805 */ /* 0x000fe4000001ff00 */
[----:B------:R-:W-:Y:S02]  /*6490*/  CS2R R44, SRZ ;  /* 0x00000000002c7805 */ /* 0x000fe4000001ff00 */
[----:B------:R-:W-:Y:S02]  /*64a0*/  CS2R R34, SRZ ;  /* 0x0000000000227805 */ /* 0x000fe4000001ff00 */
[----:B------:R-:W-:Y:S02]  /*64b0*/  CS2R R32, SRZ ;  /* 0x0000000000207805 */ /* 0x000fe4000001ff00 */
[----:B------:R-:W-:Y:S02]  /*64c0*/  CS2R R38, SRZ ;  /* 0x0000000000267805 */ /* 0x000fe4000001ff00 */
[----:B------:R-:W-:Y:S01]  /*64d0*/  CS2R R36, SRZ ;  /* 0x0000000000247805 */ /* 0x000fe2000001ff00 */
[----:B------:R-:W-:Y:S01]  /*64e0*/  @P1 IMAD R5, R5, 0x800, R52 ;  /* 0x0000080005051824 */ /* 0x000fe200078e0234 */
[----:B------:R-:W-:Y:S05]  /*64f0*/  @P1 WARPSYNC.ALL ;  /* 0x0000000000001948 */ /* 0x000fea0003800000 */
[----:B------:R-:W-:Y:S01]  /*6500*/  @P1 LEA R5, R5, UR44, 0x2 ;  /* 0x0000002c05051c11 */ /* 0x000fe2000f8e10ff */
[----:B------:R-:W-:Y:S04]  /*6510*/  UIADD3 UR4, UPT, UPT, UR46, 0x1, URZ ;  /* 0x000000012e047890 */ /* 0x000fe8000fffe0ff */
[----:B------:R3:W4:Y:S01]  /*6520*/  @P1 LDSM.16.M88.4 R44, [R5+0x400] ;  /* 0x00040000052c183b */ /* 0x0007220000000200 */
[----:B------:R-:W-:Y:S01]  /*6530*/  @P1 VIADD R4, R5, 0x400 ;  /* 0x0000040005041836 */ /* 0x000fe20000000000 */
[----:B------:R-:W-:Y:S01]  /*6540*/  UISETP.NE.AND UP0, UPT, UR4, 0x3, UPT ;  /* 0x000000030400788c */ /* 0x000fe2000bf05270 */
[C-C-:B-1----:R-:W-:Y:S02]  /*6550*/  @P1 IMAD R2, R63.reuse, 0x4, R5.reuse ;  /* 0x000000043f021824 */ /* 0x142fe400078e0205 */
[C---:B------:R-:W-:Y:S01]  /*6560*/  @P1 IMAD R4, R62.reuse, 0x4, R4 ;  /* 0x000000043e041824 */ /* 0x040fe200078e0204 */
[----:B------:R-:W-:Y:S01]  /*6570*/  USEL UR5, URZ, 0x1, UP0 ;  /* 0x00000001ff057887 */ /* 0x000fe20008000000 */
[----:B------:R-:W-:Y:S01]  /*6580*/  @P1 IMAD R0, R62, 0x4, R5 ;  /* 0x000000043e001824 */ /* 0x000fe200078e0205 */
[----:B------:R3:W1:Y:S01]  /*6590*/  @P1 LDSM.16.M88.4 R40, [R2+0x400] ;  /* 0x000400000228183b */ /* 0x0006620000000200 */
[----:B------:R-:W-:Y:S01]  /*65a0*/  @P1 IMAD R4, R63, 0x4, R4 ;  /* 0x000000043f041824 */ /* 0x000fe200078e0204 */
[----:B------:R-:W-:Y:S02]  /*65b0*/  USEL UR4, UR4, URZ, UP0 ;  /* 0x000000ff04047287 */ /* 0x000fe40008000000 */
[----:B------:R3:W1:Y:S01]  /*65c0*/  @P1 LDSM.16.M88.4 R32, [R0+0x400] ;  /* 0x000400000020183b */ /* 0x0006620000000200 */
[----:B------:R-:W-:Y:S03]  /*65d0*/  LOP3.LUT R74, R74, UR5, RZ, 0x3c, !PT ;  /* 0x000000054a4a7c12 */ /* 0x000fe6000f8e3cff */
[----:B------:R3:W1:Y:S01]  /*65e0*/  @P1 LDSM.16.M88.4 R36, [R4] ;  /* 0x000000000424183b */ /* 0x0006620000000200 */
[----:B------:R-:W-:Y:S03]  /*65f0*/  IMAD.U32 R75, RZ, RZ, UR4 ;  /* 0x00000004ff4b7e24 */ /* 0x000fe6000f8e00ff */
.L_x_96:
[----:B------:R-:W-:Y:S05]  /*6600*/  BSYNC B1 ;  /* 0x0000000000017941 */ /* 0x000fea0003800000 */
.L_x_95:
[----:B---3--:R-:W-:Y:S04]  /*6610*/  SHF.R.U32.HI R0, RZ, 0x15, R25 ;  /* 0x00000015ff007819 */ /* 0x008fe80000011619 */
[----:B------:R-:W-:Y:S01]  /*6620*/  LOP3.LUT P1, RZ, R0, 0x3, R54, 0x48, !PT ;  /* 0x0000000300ff7812 */ /* 0x000fe20007824836 */
[----:B------:R-:W-:Y:S01]  /*6630*/  @!UPT UIADD3 URZ, UPT, UPT, URZ, URZ, URZ ;  /* 0x000000fffffff290 */ /* 0x000fe2000fffe0ff */
[----:B--2---:R-:W-:Y:S11]  /*6640*/  @P0 BRA `(.L_x_100) ;  /* 0x0000000000080947 */ /* 0x004ff60003800000 */
[----:B------:R-:W2:Y:S02]  /*6650*/  SYNCS.PHASECHK.TRANS64.TRYWAIT P0, [R71+URZ+0xc0], R3 ;  /* 0x0000c003470075a7 */ /* 0x000ea400080011ff */
[----:B--2---:R-:W-:Y:S05]  /*6660*/  @!P0 BRA `(.L_x_101) ;  /* 0x0000002000088947 */ /* 0x004fea0003800000 */
.L_x_100:
[----:B------:R-:W-:Y:S05]  /*6670*/  @!P1 BRA `(.L_x_102) ;  /* 0x0000000000409947 */ /* 0x000fea0003800000 */
[----:B------:R-:W3:Y:S01]  /*6680*/  LDCU.64 UR8, c[0x4][0x70] ;  /* 0x01000e00ff0877ac */ /* 0x000ee20008000a00 */
[----:B--2---:R-:W-:Y:S01]  /*6690*/  MOV R3, 0x0 ;  /* 0x0000000000037802 */ /* 0x004fe20000000f00 */
[----:B------:R-:W-:Y:S02]  /*66a0*/  HFMA2 R12, -RZ, RZ, 0, 5.9604644775390625e-08 ;  /* 0x00000001ff0c7431 */ /* 0x000fe400000001ff */
[----:B------:R-:W-:Y:S02]  /*66b0*/  IMAD.MOV.U32 R8, RZ, RZ, 0x192 ;  /* 0x00000192ff087424 */ /* 0x000fe400078e00ff */
[----:B------:R-:W-:Y:S01]  /*66c0*/  IMAD.MOV.U32 R13, RZ, RZ, RZ ;  /* 0x000000ffff0d7224 */ /* 0x000fe200078e00ff */
[----:B------:R-:W2:Y:S01]  /*66d0*/  LDCU.64 UR6, c[0x4][0x78] ;  /* 0x01000f00ff0677ac */ /* 0x000ea20008000a00 */
[----:B------:R-:W1:Y:S01]  /*66e0*/  LDC.64 R2, c[0x4][R3] ;  /* 0x0100000003027b82 */ /* 0x000e620000000a00 */
[----:B------:R-:W5:Y:S01]  /*66f0*/  LDCU.64 UR4, c[0x4][0x10] ;  /* 0x01000200ff0477ac */ /* 0x000f620008000a00 */
[----:B---3--:R-:W-:Y:S01]  /*6700*/  MOV R5, UR9 ;  /* 0x0000000900057c02 */ /* 0x008fe20008000f00 */
[----:B------:R-:W-:Y:S01]  /*6710*/  IMAD.U32 R4, RZ, RZ, UR8 ;  /* 0x00000008ff047e24 */ /* 0x000fe2000f8e00ff */
[----:B--2---:R-:W-:Y:S01]  /*6720*/  MOV R7, UR7 ;  /* 0x0000000700077c02 */ /* 0x004fe20008000f00 */
[----:B------:R-:W-:Y:S01]  /*6730*/  IMAD.U32 R6, RZ, RZ, UR6 ;  /* 0x00000006ff067e24 */ /* 0x000fe2000f8e00ff */
[----:B-----5:R-:W-:Y:S01]  /*6740*/  MOV R11, UR5 ;  /* 0x00000005000b7c02 */ /* 0x020fe20008000f00 */
[----:B------:R-:W-:Y:S02]  /*6750*/  IMAD.U32 R10, RZ, RZ, UR4 ;  /* 0x00000004ff0a7e24 */ /* 0x000fe4000f8e00ff */
[----:B------:R-:W-:Y:S07]  /*6760*/  LEPC R20, `(.L_x_102) ;  /* 0x000000001014794e */ /* 0x000fee0000000000 */
[----:B-1--4-:R-:W-:Y:S05]  /*6770*/  CALL.ABS.NOINC R2 ;  /* 0x0000000002007343 */ /* 0x012fea0003c00000 */
.L_x_102:
[----:B----4-:R-:W-:Y:S01]  /*6780*/  LOP3.LUT R20, R44, 0xffffe000, RZ, 0xc0, !PT ;  /* 0xffffe0002c147812 */ /* 0x010fe200078ec0ff */
[----:B------:R-:W-:Y:S05]  /*6790*/  WARPSYNC.ALL ;  /* 0x0000000000007948 */ /* 0x000fea0003800000 */
[----:B------:R-:W-:Y:S01]  /*67a0*/  R2UR UR4, R25 ;  /* 0x00000000190472ca */ /* 0x000fe200000e0000 */
[----:B------:R-:W-:Y:S01]  /*67b0*/  IMAD.SHL.U32 R73, R63, 0x4, RZ ;  /* 0x000000043f497824 */ /* 0x000fe200078e00ff */
[----:B------:R-:W-:Y:S01]  /*67c0*/  LOP3.LUT R21, R45, 0xffffe000, RZ, 0xc0, !PT ;  /* 0xffffe0002d157812 */ /* 0x000fe200078ec0ff */
[----:B------:R-:W-:Y:S01]  /*67d0*/  IMAD.SHL.U32 R72, R62, 0x4, RZ ;  /* 0x000000043e487824 */ /* 0x000fe200078e00ff */
[----:B------:R-:W-:Y:S01]  /*67e0*/  LOP3.LUT R27, R46, 0xffffe000, RZ, 0xc0, !PT ;  /* 0xffffe0002e1b7812 */ /* 0x000fe200078ec0ff */
[----:B------:R-:W-:Y:S01]  /*67f0*/  BSSY.RECONVERGENT B0, `(.L_x_103) ;  /* 0x000005a000007945 */ /* 0x000fe20003800200 */
[----:B------:R-:W-:Y:S07]  /*6800*/  ISETP.NE.AND P0, PT, R64, RZ, PT ;  /* 0x000000ff4000720c */ /* 0x000fee0003f05270 */
[----:B------:R-:W3:Y:S02]  /*6810*/  LDTM.16dp128bit.x8 R4, tmem[UR4] ;  /* 0x00000004000479ee */ /* 0x000ee40008180000 */
[C---:B---3--:R-:W-:Y:S01]  /*6820*/  FMUL R0, R24.reuse, R4 ;  /* 0x0000000418007220 */ /* 0x048fe20000400000 */
[C---:B------:R-:W-:Y:S01]  /*6830*/  FMUL R2, R24.reuse, R5 ;  /* 0x0000000518027220 */ /* 0x040fe20000400000 */
[C---:B--2---:R-:W-:Y:S01]  /*6840*/  FMUL R3, R24.reuse, R6 ;  /* 0x0000000618037220 */ /* 0x044fe20000400000 */
[----:B------:R-:W-:Y:S01]  /*6850*/  FMUL R7, R24, R7 ;  /* 0x0000000718077220 */ /* 0x000fe20000400000 */
[C---:B------:R-:W-:Y:S01]  /*6860*/  FFMA R28, R26.reuse, R20, R0 ;  /* 0x000000141a1c7223 */ /* 0x040fe20000000000 */
[----:B------:R-:W-:Y:S01]  /*6870*/  LOP3.LUT R0, R47, 0xffffe000, RZ, 0xc0, !PT ;  /* 0xffffe0002f007812 */ /* 0x000fe200078ec0ff */
[----:B------:R-:W-:Y:S01]  /*6880*/  FFMA R29, R26, R21, R2 ;  /* 0x000000151a1d7223 */ /* 0x000fe20000000002 */
[----:B-1----:R-:W-:Y:S01]  /*6890*/  LOP3.LUT R2, R40, 0xffffe000, RZ, 0xc0, !PT ;  /* 0xffffe00028027812 */ /* 0x002fe200078ec0ff */
[C---:B------:R-:W-:Y:S01]  /*68a0*/  FFMA R30, R26.reuse, R27, R3 ;  /* 0x0000001b1a1e7223 */ /* 0x040fe20000000003 */
[----:B------:R-:W-:Y:S01]  /*68b0*/  LOP3.LUT R3, R41, 0xffffe000, RZ, 0xc0, !PT ;  /* 0xffffe00029037812 */ /* 0x000fe200078ec0ff */
[----:B------:R-:W-:Y:S01]  /*68c0*/  FFMA R31, R26, R0, R7 ;  /* 0x000000001a1f7223 */ /* 0x000fe20000000007 */
[----:B------:R-:W-:Y:S01]  /*68d0*/  LOP3.LUT R0, R42, 0xffffe000, RZ, 0xc0, !PT ;  /* 0xffffe0002a007812 */ /* 0x000fe200078ec0ff */
[C---:B------:R-:W-:Y:S01]  /*68e0*/  FMUL R4, R24.reuse, R8 ;  /* 0x0000000818047220 */ /* 0x040fe20000400000 */
[----:B------:R-:W-:Y:S01]  /*68f0*/  LOP3.LUT R7, R43, 0xffffe000, RZ, 0xc0, !PT ;  /* 0xffffe0002b077812 */ /* 0x000fe200078ec0ff */
[C---:B------:R-:W-:Y:S01]  /*6900*/  FMUL R5, R24.reuse, R9 ;  /* 0x0000000918057220 */ /* 0x040fe20000400000 */
[----:B------:R-:W-:Y:S01]  /*6910*/  F2FP.TF32.F32.PACK_B R28, R28 ;  /* 0x0000001cff1c723e */ /* 0x000fe200024050ff */
[----:B------:R-:W-:Y:S01]  /*6920*/  FMUL R6, R24, R10 ;  /* 0x0000000a18067220 */ /* 0x000fe20000400000 */
[----:B------:R-:W-:Y:S01]  /*6930*/  F2FP.TF32.F32.PACK_B R29, R29 ;  /* 0x0000001dff1d723e */ /* 0x000fe200024050ff */
[----:B------:R-:W-:Y:S01]  /*6940*/  FFMA R4, R26, R2, R4 ;  /* 0x000000021a047223 */ /* 0x000fe20000000004 */
[----:B------:R-:W-:Y:S01]  /*6950*/  LOP3.LUT R2, R32, 0xffffe000, RZ, 0xc0, !PT ;  /* 0xffffe00020027812 */ /* 0x000fe200078ec0ff */
[----:B------:R-:W-:Y:S01]  /*6960*/  FFMA R5, R26, R3, R5 ;  /* 0x000000031a057223 */ /* 0x000fe20000000005 */
[----:B------:R-:W-:Y:S01]  /*6970*/  LOP3.LUT R3, R34, 0xffffe000, RZ, 0xc0, !PT ;  /* 0xffffe00022037812 */ /* 0x000fe200078ec0ff */
[----:B------:R-:W-:Y:S01]  /*6980*/  FMUL R11, R24, R11 ;  /* 0x0000000b180b7220 */ /* 0x000fe20000400000 */
[----:B------:R-:W-:Y:S01]  /*6990*/  F2FP.TF32.F32.PACK_B R30, R30 ;  /* 0x0000001eff1e723e */ /* 0x000fe200024050ff */
[----:B------:R-:W-:Y:S01]  /*69a0*/  FFMA R6, R26, R0, R6 ;  /* 0x000000001a067223 */ /* 0x000fe20000000006 */
[----:B------:R-:W-:Y:S01]  /*69b0*/  LOP3.LUT R0, R33, 0xffffe000, RZ, 0xc0, !PT ;  /* 0xffffe00021007812 */ /* 0x000fe200078ec0ff */
[C---:B------:R-:W-:Y:S01]  /*69c0*/  FMUL R8, R24.reuse, R12 ;  /* 0x0000000c18087220 */ /* 0x040fe20000400000 */
[----:B------:R-:W-:Y:S01]  /*69d0*/  F2FP.TF32.F32.PACK_B R31, R31 ;  /* 0x0000001fff1f723e */ /* 0x000fe200024050ff */
[----:B------:R-:W-:Y:S01]  /*69e0*/  FMUL R9, R24, R13 ;  /* 0x0000000d18097220 */ /* 0x000fe20000400000 */
[----:B------:R-:W-:Y:S01]  /*69f0*/  F2FP.TF32.F32.PACK_B R4, R4 ;  /* 0x00000004ff04723e */ /* 0x000fe200024050ff */
[----:B------:R-:W-:Y:S01]  /*6a00*/  FFMA R7, R26, R7, R11 ;  /* 0x000000071a077223 */ /* 0x000fe2000000000b */
[----:B------:R-:W-:Y:S01]  /*6a10*/  F2FP.TF32.F32.PACK_B R5, R5 ;  /* 0x00000005ff05723e */ /* 0x000fe200024050ff */
[----:B------:R-:W-:Y:S01]  /*6a20*/  FMUL R10, R24, R14 ;  /* 0x0000000e180a7220 */ /* 0x000fe20000400000 */
[----:B------:R-:W-:Y:S01]  /*6a30*/  F2FP.TF32.F32.PACK_B R6, R6 ;  /* 0x00000006ff06723e */ /* 0x000fe200024050ff */
[----:B------:R-:W-:Y:S01]  /*6a40*/  FFMA R8, R26, R2, R8 ;  /* 0x000000021a087223 */ /* 0x000fe20000000008 */
[----:B------:R-:W-:Y:S01]  /*6a50*/  LOP3.LUT R2, R35, 0xffffe000, RZ, 0xc0, !PT ;  /* 0xffffe00023027812 */ /* 0x000fe200078ec0ff */
[----:B------:R-:W-:Y:S01]  /*6a60*/  FMUL R12, R24, R16 ;  /* 0x00000010180c7220 */ /* 0x000fe20000400000 */
[----:B------:R-:W-:Y:S01]  /*6a70*/  LOP3.LUT R16, R36, 0xffffe000, RZ, 0xc0, !PT ;  /* 0xffffe00024107812 */ /* 0x000fe200078ec0ff */
[----:B------:R-:W-:Y:S01]  /*6a80*/  FFMA R9, R26, R0, R9 ;  /* 0x000000001a097223 */ /* 0x000fe20000000009 */
[----:B------:R-:W-:Y:S01]  /*6a90*/  LOP3.LUT R0, R37, 0xffffe000, RZ, 0xc0, !PT ;  /* 0xffffe00025007812 */ /* 0x000fe200078ec0ff */
[----:B------:R-:W-:Y:S01]  /*6aa0*/  FMUL R15, R24, R15 ;  /* 0x0000000f180f7220 */ /* 0x000fe20000400000 */
[----:B------:R-:W-:Y:S01]  /*6ab0*/  FFMA R10, R26, R3, R10 ;  /* 0x000000031a0a7223 */ /* 0x000fe2000000000a */
[----:B------:R-:W-:Y:S02]  /*6ac0*/  IMAD.U32 R3, RZ, RZ, UR46 ;  /* 0x0000002eff037e24 */ /* 0x000fe4000f8e00ff */
[----:B------:R-:W-:Y:S01]  /*6ad0*/  FMUL R13, R24, R17 ;  /* 0x00000011180d7220 */ /* 0x000fe20000400000 */
[C---:B------:R-:W-:Y:S01]  /*6ae0*/  FFMA R11, R26.reuse, R2, R15 ;  /* 0x000000021a0b7223 */ /* 0x040fe2000000000f */
[----:B------:R-:W-:Y:S01]  /*6af0*/  FFMA R12, R26, R16, R12 ;  /* 0x000000101a0c7223 */ /* 0x000fe2000000000c */
[----:B------:R-:W-:Y:S01]  /*6b00*/  IMAD R16, R3, 0x800, R52 ;  /* 0x0000080003107824 */ /* 0x000fe200078e0234 */
[----:B------:R-:W-:Y:S01]  /*6b10*/  LOP3.LUT R2, R38, 0xffffe000, RZ, 0xc0, !PT ;  /* 0xffffe00026027812 */ /* 0x000fe200078ec0ff */
[C---:B------:R-:W-:Y:S01]  /*6b20*/  FMUL R14, R24.reuse, R18 ;  /* 0x00000012180e7220 */ /* 0x040fe20000400000 */
[----:B------:R-:W-:Y:S01]  /*6b30*/  LOP3.LUT R3, R39, 0xffffe000, RZ, 0xc0, !PT ;  /* 0xffffe00027037812 */ /* 0x000fe200078ec0ff */
[----:B------:R-:W-:Y:S01]  /*6b40*/  FMUL R19, R24, R19 ;  /* 0x0000001318137220 */ /* 0x000fe20000400000 */
[----:B------:R-:W-:Y:S01]  /*6b50*/  LEA R16, R16, UR44, 0x2 ;  /* 0x0000002c10107c11 */ /* 0x000fe2000f8e10ff */
[C---:B------:R-:W-:Y:S01]  /*6b60*/  FFMA R13, R26.reuse, R0, R13 ;  /* 0x000000001a0d7223 */ /* 0x040fe2000000000d */
[C---:B------:R-:W-:Y:S01]  /*6b70*/  FFMA R14, R26.reuse, R2, R14 ;  /* 0x000000021a0e7223 */ /* 0x040fe2000000000e */
[----:B------:R-:W-:Y:S01]  /*6b80*/  FFMA R15, R26, R3, R19 ;  /* 0x000000031a0f7223 */ /* 0x000fe20000000013 */
[C-C-:B------:R-:W-:Y:S01]  /*6b90*/  IADD3 R3, PT, PT, R73.reuse, 0x400, R16.reuse ;  /* 0x0000040049037810 */ /* 0x140fe20007ffe010 */
[----:B------:R1:W-:Y:S01]  /*6ba0*/  STSM.16.M88.4 [R16+0x400], R28 ;  /* 0x0004001c10007844 */ /* 0x0003e20000000200 */
[----:B------:R-:W-:Y:S02]  /*6bb0*/  F2FP.TF32.F32.PACK_B R7, R7 ;  /* 0x00000007ff07723e */ /* 0x000fe400024050ff */
[----:B------:R-:W-:Y:S02]  /*6bc0*/  IADD3 R0, PT, PT, R72, 0x400, R16 ;  /* 0x0000040048007810 */ /* 0x000fe40007ffe010 */
[----:B------:R-:W-:Y:S03]  /*6bd0*/  F2FP.TF32.F32.PACK_B R8, R8 ;  /* 0x00000008ff08723e */ /* 0x000fe600024050ff */
[----:B------:R1:W-:Y:S01]  /*6be0*/  STSM.16.M88.4 [R3], R4 ;  /* 0x0000000403007844 */ /* 0x0003e20000000200 */
[----:B------:R-:W-:Y:S01]  /*6bf0*/  F2FP.TF32.F32.PACK_B R9, R9 ;  /* 0x00000009ff09723e */ /* 0x000fe200024050ff */
[----:B------:R-:W-:Y:S01]  /*6c00*/  IMAD.IADD R2, R73, 0x1, R0 ;  /* 0x0000000149027824 */ /* 0x000fe200078e0200 */
[----:B------:R-:W-:Y:S02]  /*6c10*/  F2FP.TF32.F32.PACK_B R10, R10 ;  /* 0x0000000aff0a723e */ /* 0x000fe400024050ff */
[----:B------:R-:W-:Y:S02]  /*6c20*/  F2FP.TF32.F32.PACK_B R11, R11 ;  /* 0x0000000bff0b723e */ /* 0x000fe400024050ff */
[----:B------:R-:W-:Y:S02]  /*6c30*/  F2FP.TF32.F32.PACK_B R12, R12 ;  /* 0x0000000cff0c723e */ /* 0x000fe400024050ff */
[----:B------:R-:W-:Y:S01]  /*6c40*/  F2FP.TF32.F32.PACK_B R13, R13 ;  /* 0x0000000dff0d723e */ /* 0x000fe200024050ff */
[----:B------:R1:W-:Y:S01]  /*6c50*/  STSM.16.M88.4 [R0], R8 ;  /* 0x0000000800007844 */ /* 0x0003e20000000200 */
[----:B------:R-:W-:Y:S02]  /*6c60*/  F2FP.TF32.F32.PACK_B R14, R14 ;  /* 0x0000000eff0e723e */ /* 0x000fe400024050ff */
[----:B------:R-:W-:Y:S05]  /*6c70*/  F2FP.TF32.F32.PACK_B R15, R15 ;  /* 0x0000000fff0f723e */ /* 0x000fea00024050ff */
[----:B------:R1:W-:Y:S01]  /*6c80*/  STSM.16.M88.4 [R2], R12 ;  /* 0x0000000c02007844 */ /* 0x0003e20000000200 */
[----:B------:R-:W-:Y:S01]  /*6c90*/  @!PT LDS RZ, [RZ] ;  /* 0x00000000fffff984 */ /* 0x000fe20000000800 */
[----:B------:R-:W-:Y:S01]  /*6ca0*/  @!PT LDS RZ, [RZ] ;  /* 0x00000000fffff984 */ /* 0x000fe20000000800 */
[----:B------:R-:W-:Y:S01]  /*6cb0*/  @!PT LDS RZ, [RZ] ;  /* 0x00000000fffff984 */ /* 0x000fe20000000800 */
[----:B------:R-:W-:Y:S01]  /*6cc0*/  @!PT LDS RZ, [RZ] ;  /* 0x00000000fffff984 */ /* 0x000fe20000000800 */
[----:B------:R2:W-:Y:S07]  /*6cd0*/  MEMBAR.ALL.CTA ;  /* 0x0000000000007992 */ /* 0x0005ee0000008000 */
[----:B--2---:R-:W2:Y:S02]  /*6ce0*/  FENCE.VIEW.ASYNC.S ;  /* 0x00000000000073c6 */ /* 0x004ea40000000000 */
[----:B--2---:R-:W-:Y:S06]  /*6cf0*/  BAR.SYNC.DEFER_BLOCKING 0x1, 0x80 ;  /* 0x0042000000007b1d */ /* 0x004fec0000010000 */
[----:B------:R-:W-:Y:S05]  /*6d00*/  @P0 BRA `(.L_x_104) ;  /* 0x0000000000200947 */ /* 0x000fea0003800000 */
[----:B------:R-:W2:Y:S01]  /*6d10*/  LDCU.64 UR6, c[0x0][0x348] ;  /* 0x00006900ff0677ac */ /* 0x000ea20008000a00 */
[----:B------:R-:W-:Y:S01]  /*6d20*/  ULEA UR5, UR46, UR44, 0xd ;  /* 0x0000002c2e057291 */ /* 0x000fe2000f8e68ff */
[----:B------:R-:W-:Y:S03]  /*6d30*/  UMOV UR51, UR36 ;  /* 0x0000002400337c82 */ /* 0x000fe60008000000 */
[----:B------:R-:W-:Y:S02]  /*6d40*/  UIADD3 UR48, UPT, UPT, UR5, 0x400, URZ ;  /* 0x0000040005307890 */ /* 0x000fe4000fffe0ff */
[----:B--2---:R-:W-:Y:S04]  /*6d50*/  UIADD3 UR4, UP0, UPT, UR6, 0x680, URZ ;  /* 0x0000068006047890 */ /* 0x004fe8000ff1e0ff */
[----:B------:R-:W-:Y:S09]  /*6d60*/  UIADD3.X UR5, UPT, UPT, URZ, UR7, URZ, UP0, !UPT ;  /* 0x00000007ff057290 */ /* 0x000ff200087fe4ff */
[----:B------:R2:W-:Y:S02]  /*6d70*/  UTMASTG.3D [UR48], [UR4] ;  /* 0x00000030040073b5 */ /* 0x0005e40008010000 */
[----:B--2---:R0:W-:Y:S02]  /*6d80*/  UTMACMDFLUSH ;  /* 0x00000000000079b7 */ /* 0x0041e40000000000 */
.L_x_104:
[----:B------:R-:W-:Y:S05]  /*6d90*/  BSYNC.RECONVERGENT B0 ;  /* 0x0000000000007941 */ /* 0x000fea0003800200 */
.L_x_103:
[----:B------:R-:W-:Y:S01]  /*6da0*/  UIADD3 UR47, UPT, UPT, UR46, 0x1, URZ ;  /* 0x000000012e2f7890 */ /* 0x000fe2000fffe0ff */
[----:B------:R-:W-:Y:S03]  /*6db0*/  BSSY.RECONVERGENT B0, `(.L_x_105) ;  /* 0x0000005000007945 */ /* 0x000fe60003800200 */
[----:B------:R-:W-:Y:S04]  /*6dc0*/  UISETP.NE.AND UP0, UPT, UR47, 0x3, UPT ;  /* 0x000000032f00788c */ /* 0x000fe8000bf05270 */
[----:B------:R-:W-:Y:S01]  /*6dd0*/  USEL UR45, UR47, URZ, UP0 ;  /* 0x000000ff2f2d7287 */ /* 0x000fe20008000000 */
[----:B------:R-:W-:Y:S11]  /*6de0*/  @P0 BRA `(.L_x_106) ;  /* 0x0000000000040947 */ /* 0x000ff60003800000 */
[----:B------:R-:W-:Y:S04]  /*6df0*/  DEPBAR.LE SB0, 0x1 ;  /* 0x000080400000791a */ /* 0x000fe80000000000 */
.L_x_106:
[----:B------:R-:W-:Y:S05]  /*6e00*/  BSYNC.RECONVERGENT B0 ;  /* 0x0000000000007941 */ /* 0x000fea0003800200 */
.L_x_105:
[----:B------:R-:W-:Y:S01]  /*6e10*/  BAR.SYNC.DEFER_BLOCKING 0x1, 0x80 ;  /* 0x0042000000007b1d */ /* 0x000fe20000010000 */
[----:B------:R-:W-:Y:S01]  /*6e20*/  ISETP.NE.AND P1, PT, R70, RZ, PT ;  /* 0x000000ff4600720c */ /* 0x000fe20003f25270 */
[----:B------:R-:W-:Y:S01]  /*6e30*/  UISETP.NE.AND UP0, UPT, UR53, URZ, UPT ;  /* 0x000000ff3500728c */ /* 0x000fe2000bf05270 */
[----:B-1----:R-:W-:Y:S11]  /*6e40*/  LEA R2, R75, UR44, 0x3 ;  /* 0x0000002c4b027c11 */ /* 0x002ff6000f8e18ff */
[----:B------:R-:W-:Y:S01]  /*6e50*/  @P1 SHF.L.U32 R3, R74, 0x1f, RZ ;  /* 0x0000001f4a031819 */ /* 0x000fe200000006ff */
[----:B------:R-:W-:Y:S06]  /*6e60*/  BRA.U !UP0, `(.L_x_107) ;  /* 0x0000000108247547 */ /* 0x000fec000b800000 */
[----:B------:R-:W-:Y:S01]  /*6e70*/  IMAD.U32 R4, RZ, RZ, UR52 ;  /* 0x00000034ff047e24 */ /* 0x000fe2000f8e00ff */
[----:B------:R-:W-:Y:S01]  /*6e80*/  MOV R0, UR54 ;  /* 0x0000003600007c02 */ /* 0x000fe20008000f00 */
[----:B------:R-:W-:Y:S03]  /*6e90*/  UIADD3 UR4, UPT, UPT, UR52, 0x1, URZ ;  /* 0x0000000134047890 */ /* 0x000fe6000fffe0ff */
[----:B------:R-:W-:Y:S01]  /*6ea0*/  @P1 LEA R4, R4, UR44, 0x3 ;  /* 0x0000002c04041c11 */ /* 0x000fe2000f8e18ff */
[----:B------:R-:W-:Y:S04]  /*6eb0*/  UISETP.NE.AND UP0, UPT, UR4, 0x3, UPT ;  /* 0x000000030400788c */ /* 0x000fe8000bf05270 */
[----:B------:R-:W-:Y:S01]  /*6ec0*/  @P1 VIADD R4, R4, 0x78 ;  /* 0x0000007804041836 */ /* 0x000fe20000000000 */
[----:B------:R-:W-:Y:S04]  /*6ed0*/  USEL UR52, UR4, URZ, UP0 ;  /* 0x000000ff04347287 */ /* 0x000fe80008000000 */
[----:B------:R-:W-:Y:S04]  /*6ee0*/  @P1 PRMT R0, R0, 0x654, R4 ;  /* 0x0000065400001816 */ /* 0x000fe80000000004 */
[----:B------:R1:W-:Y:S04]  /*6ef0*/  @P1 SYNCS.ARRIVE.TRANS64.RED.A1T0 RZ, [R0+URZ], RZ ;  /* 0x000000ff00ff19a7 */ /* 0x0003e800081004ff */
.L_x_107:
[----:B------:R-:W2:Y:S01]  /*6f00*/  @P1 SYNCS.PHASECHK.TRANS64.TRYWAIT P0, [R2+URZ+0x60], R3 ;  /* 0x00006003020015a7 */ /* 0x000ea200080011ff */
[----:B------:R-:W-:Y:S01]  /*6f10*/  BSSY B1, `(.L_x_108) ;  /* 0x0000017000017945 */ /* 0x000fe20003800000 */
[----:B--2---:R-:W-:Y:S03]  /*6f20*/  @P1 SEL R76, RZ, 0x1, !P0 ;  /* 0x00000001ff4c1807 */ /* 0x004fe60004000000 */
[----:B------:R-:W-:Y:S05]  /*6f30*/  @!P1 BRA `(.L_x_109) ;  /* 0x0000000000509947 */ /* 0x000fea0003800000 */
[----:B------:R-:W-:Y:S01]  /*6f40*/  ISETP.NE.AND P1, PT, R77, RZ, PT ;  /* 0x000000ff4d00720c */ /* 0x000fe20003f25270 */
[----:B------:R-:W-:Y:S01]  /*6f50*/  BSSY B0, `(.L_x_110) ;  /* 0x000000a000007945 */ /* 0x000fe20003800000 */
[----:B------:R-:W-:Y:S11]  /*6f60*/  ISETP.NE.AND P0, PT, R76, RZ, PT ;  /* 0x000000ff4c00720c */ /* 0x000ff60003f05270 */
[----:B------:R-:W-:Y:S05]  /*6f70*/  @P1 IMAD R4, R75, 0x800, R52 ;  /* 0x000008004b041824 */ /* 0x000fea00078e0234 */
[----:B------:R-:W-:Y:S05]  /*6f80*/  @P1 LEA R4, R4, UR44, 0x2 ;  /* 0x0000002c04041c11 */ /* 0x000fea000f8e10ff */
[--C-:B-1----:R-:W-:Y:S02]  /*6f90*/  @P1 IMAD.IADD R0, R72, 0x1, R4.reuse ;  /* 0x0000000148001824 */ /* 0x102fe400078e0204 */
[----:B------:R-:W-:Y:S01]  /*6fa0*/  @P1 IMAD.IADD R3, R73, 0x1, R4 ;  /* 0x0000000149031824 */ /* 0x000fe200078e0204 */
[----:B------:R-:W-:Y:S06]  /*6fb0*/  @P0 BRA `(.L_x_111) ;  /* 0x00000000000c0947 */ /* 0x000fec0003800000 */
[----:B------:R-:W-:Y:S04]  /*6fc0*/  SHF.L.U32 R74, R74, 0x1f, RZ ;  /* 0x0000001f4a4a7819 */ /* 0x000fe800000006ff */
[----:B------:R-:W1:Y:S02]  /*6fd0*/  SYNCS.PHASECHK.TRANS64.TRYWAIT P0, [R2+URZ+0x60], R74 ;  /* 0x0000604a020075a7 */ /* 0x000e6400080011ff */
[----:B-1----:R-:W-:Y:S05]  /*6fe0*/  @!P0 BRA `(.L_x_112) ;  /* 0x0000001400bc8947 */ /* 0x002fea0003800000 */
.L_x_111:
[----:B------:R-:W-:Y:S05]  /*6ff0*/  BSYNC B0 ;  /* 0x0000000000007941 */ /* 0x000fea0003800000 */
.L_x_110:
[----:B------:R-:W-:Y:S11]  /*7000*/  ISETP.NE.AND P0, PT, R77, RZ, PT ;  /* 0x000000ff4d00720c */ /* 0x000ff60003f05270 */
[----:B------:R-:W-:Y:S02]  /*7010*/  @!UPT UIADD3 URZ, UPT, UPT, URZ, URZ, URZ ;  /* 0x000000fffffff290 */ /* 0x000fe4000fffe0ff */
[----:B-1----:R-:W-:Y:S01]  /*7020*/  @P0 IADD3 R2, PT, PT, R73, R0, RZ ;  /* 0x0000000049020210 */ /* 0x002fe20007ffe0ff */
[----:B------:R-:W-:Y:S05]  /*7030*/  @P0 WARPSYNC.ALL ;  /* 0x0000000000000948 */ /* 0x000fea0003800000 */
[----:B------:R2:W3:Y:S04]  /*7040*/  @P0 LDSM.16.M88.4 R44, [R4+0x400] ;  /* 0x00040000042c083b */ /* 0x0004e80000000200 */
[----:B------:R2:W4:Y:S04]  /*7050*/  @P0 LDSM.16.M88.4 R40, [R3+0x400] ;  /* 0x000400000328083b */ /* 0x0005280000000200 */
[----:B------:R2:W1:Y:S04]  /*7060*/  @P0 LDSM.16.M88.4 R32, [R0+0x400] ;  /* 0x000400000020083b */ /* 0x0004680000000200 */
[----:B------:R2:W1:Y:S02]  /*7070*/  @P0 LDSM.16.M88.4 R36, [R2+0x400] ;  /* 0x000400000224083b */ /* 0x0004640000000200 */
.L_x_109:
[----:B------:R-:W-:Y:S05]  /*7080*/  BSYNC B1 ;  /* 0x0000000000017941 */ /* 0x000fea0003800000 */
.L_x_108:
[----:B-12---:R-:W-:Y:S05]  /*7090*/  VIADD R0, R25, 0x20 ;  /* 0x0000002019007836 */ /* 0x006fea0000000000 */
[----:B------:R-:W-:Y:S04]  /*70a0*/  SHF.R.U32.HI R0, RZ, 0x15, R0 ;  /* 0x00000015ff007819 */ /* 0x000fe80000011600 */
[----:B------:R-:W-:Y:S11]  /*70b0*/  LOP3.LUT P0, RZ, R0, 0x3, R54, 0x48, !PT ;  /* 0x0000000300ff7812 */ /* 0x000ff60007804836 */
[----:B------:R-:W-:Y:S02]  /*70c0*/  @!UPT UIADD3 URZ, UPT, UPT, URZ, URZ, URZ ;  /* 0x000000fffffff290 */ /* 0x000fe4000fffe0ff */
[----:B------:R-:W-:Y:S05]  /*70d0*/  @!P0 BRA `(.L_x_113) ;  /* 0x0000000000408947 */ /* 0x000fea0003800000 */
[----:B------:R-:W1:Y:S01]  /*70e0*/  LDCU.64 UR8, c[0x4][0x70] ;  /* 0x01000e00ff0877ac */ /* 0x000e620008000a00 */
[----:B------:R-:W-:Y:S01]  /*70f0*/  MOV R3, 0x0 ;  /* 0x0000000000037802 */ /* 0x000fe20000000f00 */
[----:B------:R-:W-:Y:S02]  /*7100*/  HFMA2 R12, -RZ, RZ, 0, 5.9604644775390625e-08 ;  /* 0x00000001ff0c7431 */ /* 0x000fe400000001ff */
[----:B------:R-:W-:Y:S02]  /*7110*/  IMAD.MOV.U32 R8, RZ, RZ, 0x192 ;  /* 0x00000192ff087424 */ /* 0x000fe400078e00ff */
[----:B------:R-:W-:Y:S01]  /*7120*/  IMAD.MOV.U32 R13, RZ, RZ, RZ ;  /* 0x000000ffff0d7224 */ /* 0x000fe200078e00ff */
[----:B------:R-:W2:Y:S01]  /*7130*/  LDCU.64 UR6, c[0x4][0x78] ;  /* 0x01000f00ff0677ac */ /* 0x000ea20008000a00 */
[----:B------:R-:W3:Y:S01]  /*7140*/  LDC.64 R2, c[0x4][R3] ;  /* 0x0100000003027b82 */ /* 0x000ee20000000a00 */
[----:B------:R-:W5:Y:S01]  /*7150*/  LDCU.64 UR4, c[0x4][0x10] ;  /* 0x01000200ff0477ac */ /* 0x000f620008000a00 */
[----:B-1----:R-:W-:Y:S01]  /*7160*/  MOV R5, UR9 ;  /* 0x0000000900057c02 */ /* 0x002fe20008000f00 */
[----:B------:R-:W-:Y:S01]  /*7170*/  IMAD.U32 R4, RZ, RZ, UR8 ;  /* 0x00000008ff047e24 */ /* 0x000fe2000f8e00ff */
[----:B--2---:R-:W-:Y:S01]  /*7180*/  MOV R7, UR7 ;  /* 0x0000000700077c02 */ /* 0x004fe20008000f00 */
[----:B------:R-:W-:Y:S01]  /*7190*/  IMAD.U32 R6, RZ, RZ, UR6 ;  /* 0x00000006ff067e24 */ /* 0x000fe2000f8e00ff */
[----:B-----5:R-:W-:Y:S01]  /*71a0*/  MOV R11, UR5 ;  /* 0x00000005000b7c02 */ /* 0x020fe20008000f00 */
[----:B------:R-:W-:Y:S02]  /*71b0*/  IMAD.U32 R10, RZ, RZ, UR4 ;  /* 0x00000004ff0a7e24 */ /* 0x000fe4000f8e00ff */
[----:B------:R-:W-:Y:S07]  /*71c0*/  LEPC R20, `(.L_x_113) ;  /* 0x000000001014794e */ /* 0x000fee0000000000 */
[----:B---34-:R-:W-:Y:S05]  /*71d0*/  CALL.ABS.NOINC R2 ;  /* 0x0000000002007343 */ /* 0x018fea0003c00000 */
.L_x_113:
[----:B------:R-:W-:Y:S01]  /*71e0*/  ISETP.NE.AND P0, PT, R64, RZ, PT ;  /* 0x000000ff4000720c */ /* 0x000fe20003f05270 */
[----:B------:R-:W-:Y:S05]  /*71f0*/  WARPSYNC.ALL ;  /* 0x0000000000007948 */ /* 0x000fea0003800000 */
[----:B------:R-:W-:Y:S01]  /*7200*/  R2UR UR4, R25 ;  /* 0x00000000190472ca */ /* 0x000fe200000e0000 */
[----:B------:R-:W-:Y:S01]  /*7210*/  BSSY.RECONVERGENT B0, `(.L_x_114) ;  /* 0x0000063000007945 */ /* 0x000fe20003800200 */
[----:B---3--:R-:W-:Y:S02]  /*7220*/  LOP3.LUT R0, R44, 0xffffe000, RZ, 0xc0, !PT ;  /* 0xffffe0002c007812 */ /* 0x008fe400078ec0ff */
[----:B------:R-:W-:Y:S02]  /*7230*/  LOP3.LUT R2, R45, 0xffffe000, RZ, 0xc0, !PT ;  /* 0xffffe0002d027812 */ /* 0x000fe400078ec0ff */
[----:B------:R-:W-:Y:S02]  /*7240*/  LOP3.LUT R3, R46, 0xffffe000, RZ, 0xc0, !PT ;  /* 0xffffe0002e037812 */ /* 0x000fe400078ec0ff */
[----:B------:R-:W-:Y:S02]  /*7250*/  LOP3.LUT R20, R47, 0xffffe000, RZ, 0xc0, !PT ;  /* 0xffffe0002f147812 */ /* 0x000fe400078ec0ff */
[----:B----4-:R-:W-:Y:S02]  /*7260*/  LOP3.LUT R21, R40, 0xffffe000, RZ, 0xc0, !PT ;  /* 0xffffe00028157812 */ /* 0x010fe400078ec0ff */
[----:B------:R-:W-:Y:S01]  /*7270*/  LOP3.LUT R25, R41, 0xffffe000, RZ, 0xc0, !PT ;  /* 0xffffe00029197812 */ /* 0x000fe200078ec0ff */
[----:B------:R-:W1:Y:S01]  /*7280*/  LDTM.16dp128bit.x8 R4, tmem[UR4+0x20] ;  /* 0x00002004000479ee */ /* 0x000e620008180000 */
[----:B------:R-:W-:Y:S01]  /*7290*/  R2UR UR4, R71 ;  /* 0x00000000470472ca */ /* 0x000fe200000e0000 */
[----:B------:R-:W-:Y:S01]  /*72a0*/  NOP ;  /* 0x0000000000007918 */ /* 0x000fe20000000000 */
[----:B------:R-:W-:Y:S02]  /*72b0*/  LOP3.LUT R27, R42, 0xffffe000, RZ, 0xc0, !PT ;  /* 0xffffe0002a1b7812 */ /* 0x000fe400078ec0ff */
[----:B------:R-:W-:Y:S02]  /*72c0*/  LOP3.LUT R28, R43, 0xffffe000, RZ, 0xc0, !PT ;  /* 0xffffe0002b1c7812 */ /* 0x000fe400078ec0ff */
[----:B------:R-:W-:Y:S02]  /*72d0*/  LOP3.LUT R29, R32, 0xffffe000, RZ, 0xc0, !PT ;  /* 0xffffe000201d7812 */ /* 0x000fe400078ec0ff */
[----:B------:R-:W-:Y:S02]  /*72e0*/  LOP3.LUT R30, R33, 0xffffe000, RZ, 0xc0, !PT ;  /* 0xffffe000211e7812 */ /* 0x000fe400078ec0ff */
[----:B------:R-:W-:Y:S02]  /*72f0*/  LOP3.LUT R31, R34, 0xffffe000, RZ, 0xc0, !PT ;  /* 0xffffe000221f7812 */ /* 0x000fe400078ec0ff */
[----:B------:R-:W-:Y:S01]  /*7300*/  LOP3.LUT R32, R35, 0xffffe000, RZ, 0xc0, !PT ;  /* 0xffffe00023207812 */ /* 0x000fe200078ec0ff */
[----:B------:R-:W-:Y:S01]  /*7310*/  UIADD3 UR4, UPT, UPT, UR4, 0xe0, URZ ;  /* 0x000000e004047890 */ /* 0x000fe2000fffe0ff */
[----:B------:R-:W-:Y:S02]  /*7320*/  LOP3.LUT R33, R36, 0xffffe000, RZ, 0xc0, !PT ;  /* 0xffffe00024217812 */ /* 0x000fe400078ec0ff */
[----:B------:R-:W-:Y:S01]  /*7330*/  LOP3.LUT R34, R37, 0xffffe000, RZ, 0xc0, !PT ;  /* 0xffffe00025227812 */ /* 0x000fe200078ec0ff */
[----:B------:R-:W-:Y:S01]  /*7340*/  UPRMT UR4, UR54, 0x654, UR4 ;  /* 0x0000065436047896 */ /* 0x000fe20008000004 */
[----:B------:R-:W-:Y:S02]  /*7350*/  LOP3.LUT R35, R38, 0xffffe000, RZ, 0xc0, !PT ;  /* 0xffffe00026237812 */ /* 0x000fe400078ec0ff */
[----:B------:R-:W-:Y:S01]  /*7360*/  LOP3.LUT R36, R39, 0xffffe000, RZ, 0xc0, !PT ;  /* 0xffffe00027247812 */ /* 0x000fe200078ec0ff */
[C---:B-1----:R-:W-:Y:S01]  /*7370*/  FMUL R4, R24.reuse, R4 ;  /* 0x0000000418047220 */ /* 0x042fe20000400000 */
[C---:B------:R-:W-:Y:S01]  /*7380*/  FMUL R5, R24.reuse, R5 ;  /* 0x0000000518057220 */ /* 0x040fe20000400000 */
[C---:B------:R-:W-:Y:S01]  /*7390*/  FMUL R6, R24.reuse, R6 ;  /* 0x0000000618067220 */ /* 0x040fe20000400000 */
[----:B------:R-:W-:Y:S01]  /*73a0*/  FMUL R7, R24, R7 ;  /* 0x0000000718077220 */ /* 0x000fe20000400000 */
[----:B------:R-:W-:Y:S01]  /*73b0*/  FFMA R4, R26, R0, R4 ;  /* 0x000000001a047223 */ /* 0x000fe20000000004 */
[----:B------:R-:W-:Y:S02]  /*73c0*/  IMAD.U32 R0, RZ, RZ, UR45 ;  /* 0x0000002dff007e24 */ /* 0x000fe4000f8e00ff */
[----:B------:R-:W-:Y:S01]  /*73d0*/  FMUL R8, R24, R8 ;  /* 0x0000000818087220 */ /* 0x000fe20000400000 */
[----:B------:R-:W-:Y:S01]  /*73e0*/  FFMA R5, R26, R2, R5 ;  /* 0x000000021a057223 */ /* 0x000fe20000000005 */
[----:B------:R-:W-:Y:S01]  /*73f0*/  FMUL R9, R24, R9 ;  /* 0x0000000918097220 */ /* 0x000fe20000400000 */
[----:B------:R-:W-:Y:S01]  /*7400*/  F2FP.TF32.F32.PACK_B R4, R4 ;  /* 0x00000004ff04723e */ /* 0x000fe200024050ff */
[----:B------:R-:W-:Y:S01]  /*7410*/  FFMA R6, R26, R3, R6 ;  /* 0x000000031a067223 */ /* 0x000fe20000000006 */
[----:B------:R-:W-:Y:S01]  /*7420*/  FMUL R10, R24, R10 ;  /* 0x0000000a180a7220 */ /* 0x000fe20000400000 */
[----:B------:R-:W-:Y:S01]  /*7430*/  F2FP.TF32.F32.PACK_B R5, R5 ;  /* 0x00000005ff05723e */ /* 0x000fe200024050ff */
[----:B------:R-:W-:Y:S01]  /*7440*/  FFMA R7, R26, R20, R7 ;  /* 0x000000141a077223 */ /* 0x000fe20000000007 */
[----:B------:R-:W-:Y:S01]  /*7450*/  IMAD R0, R0, 0x800, R52 ;  /* 0x0000080000007824 */ /* 0x000fe200078e0234 */
[----:B------:R-:W-:Y:S01]  /*7460*/  F2FP.TF32.F32.PACK_B R6, R6 ;  /* 0x00000006ff06723e */ /* 0x000fe200024050ff */
[----:B------:R-:W-:Y:S01]  /*7470*/  FMUL R11, R24, R11 ;  /* 0x0000000b180b7220 */ /* 0x000fe20000400000 */
[----:B------:R-:W-:Y:S01]  /*7480*/  FFMA R8, R26, R21, R8 ;  /* 0x000000151a087223 */ /* 0x000fe20000000008 */
[----:B------:R-:W-:Y:S01]  /*7490*/  F2FP.TF32.F32.PACK_B R7, R7 ;  /* 0x00000007ff07723e */ /* 0x000fe200024050ff */
[----:B------:R-:W-:Y:S01]  /*74a0*/  FMUL R12, R24, R12 ;  /* 0x0000000c180c7220 */ /* 0x000fe20000400000 */
[----:B------:R-:W-:Y:S01]  /*74b0*/  LEA R0, R0, UR44, 0x2 ;  /* 0x0000002c00007c11 */ /* 0x000fe2000f8e10ff */
[----:B------:R-:W-:Y:S01]  /*74c0*/  FFMA R9, R26, R25, R9 ;  /* 0x000000191a097223 */ /* 0x000fe20000000009 */
[----:B------:R-:W-:Y:S01]  /*74d0*/  FMUL R13, R24, R13 ;  /* 0x0000000d180d7220 */ /* 0x000fe20000400000 */
        /* <DEDUP_REMOVED lines=12> */
[C---:B------:R-:W-:Y:S01]  /*75a0*/  IADD3 R2, PT, PT, R73.reuse, 0x400, R0 ;  /* 0x0000040049027810 */ /* 0x040fe20007ffe000 */
[C---:B------:R-:W-:Y:S01]  /*75b0*/  FFMA R16, R26.reuse, R33, R16 ;  /* 0x000000211a107223 */ /* 0x040fe20000000010 */
[----:B------:R-:W-:Y:S01]  /*75c0*/  F2FP.TF32.F32.PACK_B R8, R8 ;  /* 0x00000008ff08723e */ /* 0x000fe200024050ff */
[----:B------:R-:W-:Y:S01]  /*75d0*/  SYNCS.ARRIVE.TRANS64.RED.A1T0 RZ, [UR4], RZ ;  /* 0x000000ffffff79a7 */ /* 0x000fe20008100404 */
[----:B------:R1:W-:Y:S01]  /*75e0*/  STSM.16.M88.4 [R0+0x400], R4 ;  /* 0x0004000400007844 */ /* 0x0003e20000000200 */
[----:B------:R-:W-:Y:S01]  /*75f0*/  F2FP.TF32.F32.PACK_B R9, R9 ;  /* 0x00000009ff09723e */ /* 0x000fe200024050ff */
[C---:B------:R-:W-:Y:S01]  /*7600*/  FFMA R17, R26.reuse, R34, R17 ;  /* 0x000000221a117223 */ /* 0x040fe20000000011 */
[----:B------:R-:W-:Y:S01]  /*7610*/  F2FP.TF32.F32.PACK_B R10, R10 ;  /* 0x0000000aff0a723e */ /* 0x000fe200024050ff */
[C---:B------:R-:W-:Y:S01]  /*7620*/  FFMA R18, R26.reuse, R35, R18 ;  /* 0x000000231a127223 */ /* 0x040fe20000000012 */
[----:B------:R-:W-:Y:S01]  /*7630*/  F2FP.TF32.F32.PACK_B R11, R11 ;  /* 0x0000000bff0b723e */ /* 0x000fe200024050ff */
[----:B------:R-:W-:Y:S01]  /*7640*/  FFMA R19, R26, R36, R19 ;  /* 0x000000241a137223 */ /* 0x000fe20000000013 */
[----:B------:R-:W-:Y:S02]  /*7650*/  IADD3 R72, PT, PT, R72, 0x400, R0 ;  /* 0x0000040048487810 */ /* 0x000fe40007ffe000 */
[----:B------:R-:W-:Y:S01]  /*7660*/  F2FP.TF32.F32.PACK_B R12, R12 ;  /* 0x0000000cff0c723e */ /* 0x000fe200024050ff */
        /* <DEDUP_REMOVED lines=20> */
[----:B------:R-:W-:Y:S02]  /*77b0*/  ULEA UR5, UR45, UR44, 0xd ;  /* 0x0000002c2d057291 */ /* 0x000fe4000f8e68ff */
[----:B------:R-:W-:Y:S02]  /*77c0*/  UIADD3 UR9, UPT, UPT, UR49, 0x20, URZ ;  /* 0x0000002031097890 */ /* 0x000fe4000fffe0ff */
[----:B------:R-:W-:Y:S01]  /*77d0*/  UIADD3 UR8, UPT, UPT, UR5, 0x400, URZ ;  /* 0x0000040005087890 */ /* 0x000fe2000fffe0ff */
[----:B------:R-:W-:Y:S01]  /*77e0*/  UMOV UR10, UR50 ;  /* 0x00000032000a7c82 */ /* 0x000fe20008000000 */
[----:B------:R-:W-:Y:S01]  /*77f0*/  UMOV UR11, UR36 ;  /* 0x00000024000b7c82 */ /* 0x000fe20008000000 */
[----:B--2---:R-:W-:Y:S04]  /*7800*/  UIADD3 UR4, UP0, UPT, UR6, 0x680, URZ ;  /* 0x0000068006047890 */ /* 0x004fe8000ff1e0ff */
[----:B------:R-:W-:Y:S09]  /*7810*/  UIADD3.X UR5, UPT, UPT, URZ, UR7, URZ, UP0, !UPT ;  /* 0x00000007ff057290 */ /* 0x000ff200087fe4ff */
[----:B------:R2:W-:Y:S02]  /*7820*/  UTMASTG.3D [UR8], [UR4] ;  /* 0x00000008040073b5 */ /* 0x0005e40008010000 */
[----:B--2---:R0:W-:Y:S02]  /*7830*/  UTMACMDFLUSH ;  /* 0x00000000000079b7 */ /* 0x0041e40000000000 */
.L_x_115:
[----:B------:R-:W-:Y:S05]  /*7840*/  BSYNC.RECONVERGENT B0 ;  /* 0x0000000000007941 */ /* 0x000fea0003800200 */
.L_x_114:
[----:B------:R-:W-:Y:S01]  /*7850*/  UIADD3 UR4, UPT, UPT, UR45, 0x1, URZ ;  /* 0x000000012d047890 */ /* 0x000fe2000fffe0ff */
[----:B------:R-:W-:Y:S03]  /*7860*/  BSSY.RECONVERGENT B0, `(.L_x_116) ;  /* 0x0000008000007945 */ /* 0x000fe60003800200 */
[----:B------:R-:W-:Y:S04]  /*7870*/  UISETP.NE.AND UP0, UPT, UR4, 0x3, UPT ;  /* 0x000000030400788c */ /* 0x000fe8000bf05270 */
[----:B------:R-:W-:Y:S02]  /*7880*/  UISETP.EQ.XOR UP1, UPT, UR47, 0x3, !UP0 ;  /* 0x000000032f00788c */ /* 0x000fe4000c722a70 */
[----:B------:R-:W-:Y:S02]  /*7890*/  USEL UR46, UR4, URZ, UP0 ;  /* 0x000000ff042e7287 */ /* 0x000fe40008000000 */
[----:B------:R-:W-:Y:S04]  /*78a0*/  USEL UR5, URZ, 0x1, !UP1 ;  /* 0x00000001ff057887 */ /* 0x000fe8000c800000 */
[----:B------:R-:W-:Y:S01]  /*78b0*/  ULOP3.LUT UR55, UR55, UR5, URZ, 0x3c, !UPT ;  /* 0x0000000537377292 */ /* 0x000fe2000f8e3cff */
[----:B------:R-:W-:Y:S11]  /*78c0*/  @P0 BRA `(.L_x_117) ;  /* 0x0000000000040947 */ /* 0x000ff60003800000 */
[----:B------:R-:W-:Y:S04]  /*78d0*/  DEPBAR.LE SB0, 0x1 ;  /* 0x000080400000791a */ /* 0x000fe80000000000 */
.L_x_117:
[----:B------:R-:W-:Y:S05]  /*78e0*/  BSYNC.RECONVERGENT B0 ;  /* 0x0000000000007941 */ /* 0x000fea0003800200 */
.L_x_116:
[----:B------:R-:W-:Y:S01]  /*78f0*/  BAR.SYNC.DEFER_BLOCKING 0x1, 0x80 ;  /* 0x0042000000007b1d */ /* 0x000fe20000010000 */
[----:B------:R-:W-:Y:S01]  /*7900*/  UISETP.NE.AND UP0, UPT, UR53, -0x2, UPT ;  /* 0xfffffffe3500788c */ /* 0x000fe2000bf05270 */
[----:B------:R-:W-:Y:S08]  /*7910*/  IADD3 R22, PT, PT, R22, 0x1, RZ ;  /* 0x0000000116167810 */ /* 0x000ff00007ffe0ff */
[----:B------:R-:W-:Y:S05]  /*7920*/  BRA.U !UP0, `(.L_x_118) ;  /* 0x0000000108287547 */ /* 0x000fea000b800000 */
[----:B------:R-:W-:Y:S01]  /*7930*/  ISETP.NE.AND P0, PT, R70, RZ, PT ;  /* 0x000000ff4600720c */ /* 0x000fe20003f05270 */
[----:B-1----:R-:W-:Y:S01]  /*7940*/  IMAD.U32 R2, RZ, RZ, UR52 ;  /* 0x00000034ff027e24 */ /* 0x002fe2000f8e00ff */
[----:B------:R-:W-:Y:S01]  /*7950*/  UIADD3 UR4, UPT, UPT, UR52, 0x1, URZ ;  /* 0x0000000134047890 */ /* 0x000fe2000fffe0ff */
[----:B------:R-:W-:Y:S03]  /*7960*/  IMAD.U32 R0, RZ, RZ, UR54 ;  /* 0x00000036ff007e24 */ /* 0x000fe6000f8e00ff */
[----:B------:R-:W-:Y:S04]  /*7970*/  UISETP.NE.AND UP0, UPT, UR4, 0x3, UPT ;  /* 0x000000030400788c */ /* 0x000fe8000bf05270 */
[----:B------:R-:W-:Y:S03]  /*7980*/  USEL UR52, UR4, URZ, UP0 ;  /* 0x000000ff04347287 */ /* 0x000fe60008000000 */
[----:B------:R-:W-:Y:S05]  /*7990*/  @P0 LEA R2, R2, UR44, 0x3 ;  /* 0x0000002c02020c11 */ /* 0x000fea000f8e18ff */
[----:B------:R-:W-:Y:S05]  /*79a0*/  @P0 VIADD R2, R2, 0x78 ;  /* 0x0000007802020836 */ /* 0x000fea0000000000 */
[----:B------:R-:W-:Y:S04]  /*79b0*/  @P0 PRMT R0, R0, 0x654, R2 ;  /* 0x0000065400000816 */ /* 0x000fe80000000002 */
[----:B------:R2:W-:Y:S03]  /*79c0*/  @P0 SYNCS.ARRIVE.TRANS64.RED.A1T0 RZ, [R0+URZ], RZ ;  /* 0x000000ff00ff09a7 */ /* 0x0005e600081004ff */
.L_x_118:
[----:B------:R-:W-:Y:S01]  /*79d0*/  R2UR UR6, R69 ;  /* 0x00000000450672ca */ /* 0x000fe200000e0000 */
[----:B------:R-:W-:Y:S01]  /*79e0*/  UIADD3 UR53, UPT, UPT, UR53, 0x2, URZ ;  /* 0x0000000235357890 */ /* 0x000fe2000fffe0ff */
[----:B------:R-:W-:Y:S02]  /*79f0*/  R2UR UR5, R55 ;  /* 0x00000000370572ca */ /* 0x000fe400000e0000 */
[----:B------:R-:W-:Y:S02]  /*7a00*/  R2UR UR4, R56 ;  /* 0x00000000380472ca */ /* 0x000fe400000e0000 */
[----:B------:R-:W-:Y:S02]  /*7a10*/  R2UR UR36, R67 ;  /* 0x00000000432472ca */ /* 0x000fe400000e0000 */
[----:B------:R-:W-:Y:S02]  /*7a20*/  ISETP.NE.AND P0, PT, R59, 0x2, PT ;  /* 0x000000023b00780c */ /* 0x000fe40003f05270 */
[----:B------:R-:W-:Y:S02]  /*7a30*/  ISETP.NE.AND P1, PT, R22, 0x4, PT ;  /* 0x000000041600780c */ /* 0x000fe40003f25270 */
[----:B-1----:R-:W-:Y:S01]  /*7a40*/  SEL R2, RZ, 0x1, P0 ;  /* 0x00000001ff027807 */ /* 0x002fe20000000000 */
[----:B------:R-:W-:Y:S01]  /*7a50*/  UISETP.NE.AND UP0, UPT, UR6, URZ, UPT ;  /* 0x000000ff0600728c */ /* 0x000fe2000bf05270 */
[----:B--2---:R-:W-:Y:S01]  /*7a60*/  SEL R0, RZ, 0x1, P1 ;  /* 0x00000001ff007807 */ /* 0x004fe20000800000 */
[----:B------:R-:W-:Y:S01]  /*7a70*/  UIADD3 UR26, UPT, UPT, UR37, UR5, URZ ;  /* 0x00000005251a7290 */ /* 0x000fe2000fffe0ff */
[----:B------:R-:W-:Y:S01]  /*7a80*/  LOP3.LUT R60, R60, R2, RZ, 0x3c, !PT ;  /* 0x000000023c3c7212 */ /* 0x000fe200078e3cff */
[----:B------:R-:W-:Y:S01]  /*7a90*/  UIADD3 UR25, UPT, UPT, UR38, UR4, URZ ;  /* 0x0000000426197290 */ /* 0x000fe2000fffe0ff */
[----:B------:R-:W-:Y:S02]  /*7aa0*/  LOP3.LUT R61, R61, R0, RZ, 0x3c, !PT ;  /* 0x000000003d3d7212 */ /* 0x000fe400078e3cff */
[----:B------:R-:W-:Y:S02]  /*7ab0*/  SEL R59, R59, RZ, P0 ;  /* 0x000000ff3b3b7207 */ /* 0x000fe40000000000 */
[----:B------:R-:W-:Y:S01]  /*7ac0*/  SEL R22, R22, RZ, P1 ;  /* 0x000000ff16167207 */ /* 0x000fe20000800000 */
[----:B------:R-:W-:Y:S06]  /*7ad0*/  BRA.U UP0, `(.L_x_119) ;  /* 0xffffffd900b07547 */ /* 0x000fec000b83ffff */
[----:B------:R-:W-:-:S13]  /*7ae0*/  R2UR UR4, R57 ;  /* 0x00000000390472ca */ /* 0x000fda00000e0000 */
[----:B------:R-:W-:-:S09]  /*7af0*/  UISETP.NE.AND UP0, UPT, UR4, URZ, UPT ;  /* 0x000000ff0400728c */ /* 0x000fd2000bf05270 */
[----:B------:R-:W-:Y:S05]  /*7b00*/  BRA.U !UP0, `(.L_x_120) ;  /* 0x0000000108487547 */ /* 0x000fea000b800000 */
[----:B------:R-:W1:Y:S02]  /*7b10*/  LDCU.64 UR4, c[0x0][0x890] ;  /* 0x00011200ff0477ac */ /* 0x000e640008000a00 */
[----:B-1----:R-:W-:-:S04]  /*7b20*/  UISETP.NE.U32.AND UP0, UPT, UR4, URZ, UPT ;  /* 0x000000ff0400728c */ /* 0x002fc8000bf05070 */
[----:B------:R-:W-:-:S09]  /*7b30*/  UISETP.NE.AND.EX UP0, UPT, UR5, URZ, UPT, UP0 ;  /* 0x000000ff0500728c */ /* 0x000fd2000bf05300 */
[----:B------:R-:W-:Y:S05]  /*7b40*/  BRA.U UP0, `(.L_x_121) ;  /* 0x00000001000c7547 */ /* 0x000fea000b800000 */
[----:B------:R-:W-:-:S13]  /*7b50*/  FSETP.NEU.AND P0, PT, R26, RZ, PT ;  /* 0x000000ff1a00720b */ /* 0x000fda0003f0d000 */
[----:B------:R-:W-:Y:S05]  /*7b60*/  @!P0 EXIT ;  /* 0x000000000000894d */ /* 0x000fea0003800000 */
[----:B------:R-:W-:Y:S05]  /*7b70*/  BRA `(.L_x_120) ;  /* 0x00000000002c7947 */ /* 0x000fea0003800000 */
.L_x_121:
[----:B------:R-:W-:Y:S01]  /*7b80*/  ISETP.NE.AND P0, PT, R58, RZ, PT ;  /* 0x000000ff3a00720c */ /* 0x000fe20003f05270 */
[----:B------:R-:W-:-:S12]  /*7b90*/  BSSY.RECONVERGENT B0, `(.L_x_120) ;  /* 0x0000009000007945 */ /* 0x000fd80003800200 */
[----:B------:R-:W-:Y:S05]  /*7ba0*/  @P0 BRA `(.L_x_122) ;  /* 0x0000000000140947 */ /* 0x000fea0003800000 */
[----:B------:R-:W1:Y:S02]  /*7bb0*/  LDCU.64 UR4, c[0x0][0x888] ;  /* 0x00011100ff0477ac */ /* 0x000e640008000a00 */
[----:B-1----:R-:W-:-:S04]  /*7bc0*/  ISETP.NE.U32.AND P0, PT, RZ, UR4, PT ;  /* 0x00000004ff007c0c */ /* 0x002fc8000bf05070 */
[----:B------:R-:W-:-:S13]  /*7bd0*/  ISETP.NE.AND.EX P0, PT, RZ, UR5, PT, P0 ;  /* 0x00000005ff007c0c */ /* 0x000fda000bf05300 */
[----:B------:R-:W-:Y:S05]  /*7be0*/  @!P0 EXIT ;  /* 0x000000000000894d */ /* 0x000fea0003800000 */
[----:B------:R-:W-:Y:S05]  /*7bf0*/  BRA `(.L_x_123) ;  /* 0x0000000000087947 */ /* 0x000fea0003800000 */
.L_x_122:
[----:B------:R-:W-:-:S13]  /*7c00*/  FSETP.NEU.AND P0, PT, R26, RZ, PT ;  /* 0x000000ff1a00720b */ /* 0x000fda0003f0d000 */
[----:B------:R-:W-:Y:S05]  /*7c10*/  @!P0 EXIT ;  /* 0x000000000000894d */ /* 0x000fea0003800000 */
.L_x_123:
[----:B------:R-:W-:Y:S05]  /*7c20*/  BSYNC.RECONVERGENT B0 ;  /* 0x0000000000007941 */ /* 0x000fea0003800200 */
.L_x_120:
[----:B------:R-:W-:Y:S01]  /*7c30*/  ULEA UR4, UR52, UR44, 0x3 ;  /* 0x0000002c34047291 */ /* 0x000fe2000f8e18ff */
[----:B------:R-:W-:-:S04]  /*7c40*/  DEPBAR.LE SB0, 0x0 ;  /* 0x000080000000791a */ /* 0x000fc80000000000 */
[----:B------:R-:W-:-:S04]  /*7c50*/  UIADD3 UR4, UPT, UPT, UR4, 0x78, URZ ;  /* 0x0000007804047890 */ /* 0x000fc8000fffe0ff */
[----:B------:R-:W-:-:S09]  /*7c60*/  UPRMT UR4, UR54, 0x654, UR4 ;  /* 0x0000065436047896 */ /* 0x000fd20008000004 */
[----:B------:R-:W-:Y:S01]  /*7c70*/  SYNCS.ARRIVE.TRANS64.RED.A1T0 RZ, [UR4], RZ ;  /* 0x000000ffffff79a7 */ /* 0x000fe20008100404 */
[----:B------:R-:W-:Y:S05]  /*7c80*/  EXIT ;  /* 0x000000000000794d */ /* 0x000fea0003800000 */
.L_x_24:
[----:B--2---:R2:W3:Y:S02]  /*7c90*/  SYNCS.PHASECHK.TRANS64.TRYWAIT P0, [R0+URZ+0x110], R2 ;  /* 0x00011002000075a7 */ /* 0x0044e400080011ff */
[----:B---3--:R-:W-:Y:S05]  /*7ca0*/  @!P0 NANOSLEEP.SYNCS 0x989680 ;  /* 0x009896800000895d */ /* 0x008fea0003900000 */
[----:B------:R-:W3:Y:S02]  /*7cb0*/  @!P0 SYNCS.PHASECHK.TRANS64 P0, [R0+URZ+0x110], R2 ;  /* 0x00011002000085a7 */ /* 0x000ee400080010ff */
[----:B---3--:R-:W-:Y:S05]  /*7cc0*/  @!P0 BRA `(.L_x_24) ;  /* 0xfffffffc00f08947 */ /* 0x008fea000383ffff */
[----:B------:R-:W-:Y:S05]  /*7cd0*/  BRA `(.L_x_124) ;  /* 0xffffff9c00047947 */ /* 0x000fea000383ffff */
.L_x_27:
[----:B-1----:R-:W-:-:S07]  /*7ce0*/  MOV R0, UR33 ;  /* 0x0000002100007c02 */ /* 0x002fce0008000f00 */
.L_x_125:
[----:B-1----:R1:W2:Y:S02]  /*7cf0*/  SYNCS.PHASECHK.TRANS64.TRYWAIT P0, [R0+URZ+0x30], R3 ;  /* 0x00003003000075a7 */ /* 0x0022a400080011ff */
[----:B--2---:R-:W-:Y:S05]  /*7d00*/  @!P0 NANOSLEEP.SYNCS 0x989680 ;  /* 0x009896800000895d */ /* 0x004fea0003900000 */
[----:B------:R-:W2:Y:S02]  /*7d10*/  @!P0 SYNCS.PHASECHK.TRANS64 P0, [R0+URZ+0x30], R3 ;  /* 0x00003003000085a7 */ /* 0x000ea400080010ff */
[----:B--2---:R-:W-:Y:S05]  /*7d20*/  @!P0 BRA `(.L_x_125) ;  /* 0xfffffffc00f08947 */ /* 0x004fea000383ffff */
[----:B------:R-:W-:Y:S05]  /*7d30*/  BRA `(.L_x_26) ;  /* 0xffffff9c004c7947 */ /* 0x000fea000383ffff */
.L_x_34:
[----:B-1----:R-:W-:-:S07]  /*7d40*/  MOV R0, UR33 ;  /* 0x0000002100007c02 */ /* 0x002fce0008000f00 */
.L_x_126:
[----:B-1----:R1:W2:Y:S02]  /*7d50*/  SYNCS.PHASECHK.TRANS64.TRYWAIT P0, [R0+URZ+0x30], R3 ;  /* 0x00003003000075a7 */ /* 0x0022a400080011ff */
[----:B--2---:R-:W-:Y:S05]  /*7d60*/  @!P0 NANOSLEEP.SYNCS 0x989680 ;  /* 0x009896800000895d */ /* 0x004fea0003900000 */
[----:B------:R-:W2:Y:S02]  /*7d70*/  @!P0 SYNCS.PHASECHK.TRANS64 P0, [R0+URZ+0x30], R3 ;  /* 0x00003003000085a7 */ /* 0x000ea400080010ff */
[----:B--2---:R-:W-:Y:S05]  /*7d80*/  @!P0 BRA `(.L_x_126) ;  /* 0xfffffffc00f08947 */ /* 0x004fea000383ffff */
[----:B------:R-:W-:Y:S05]  /*7d90*/  BRA `(.L_x_33) ;  /* 0xffffffa000407947 */ /* 0x000fea000383ffff */
.L_x_39:
[----:B-1----:R1:W2:Y:S02]  /*7da0*/  SYNCS.PHASECHK.TRANS64.TRYWAIT P0, [R3+URZ+0xa0], R0 ;  /* 0x0000a000030075a7 */ /* 0x0022a400080011ff */
[----:B--2---:R-:W-:Y:S05]  /*7db0*/  @!P0 NANOSLEEP.SYNCS 0x989680 ;  /* 0x009896800000895d */ /* 0x004fea0003900000 */
[----:B------:R-:W2:Y:S02]  /*7dc0*/  @!P0 SYNCS.PHASECHK.TRANS64 P0, [R3+URZ+0xa0], R0 ;  /* 0x0000a000030085a7 */ /* 0x000ea400080010ff */
[----:B--2---:R-:W-:Y:S05]  /*7dd0*/  @!P0 BRA `(.L_x_39) ;  /* 0xfffffffc00f08947 */ /* 0x004fea000383ffff */
[----:B------:R-:W-:Y:S05]  /*7de0*/  BRA `(.L_x_127) ;  /* 0xffffffa400147947 */ /* 0x000fea000383ffff */
.L_x_43:
[----:B------:R-:W-:-:S07]  /*7df0*/  MOV R0, UR4 ;  /* 0x0000000400007c02 */ /* 0x000fce0008000f00 */
.L_x_128:
[----:B-1----:R1:W2:Y:S02]  /*7e00*/  SYNCS.PHASECHK.TRANS64.TRYWAIT P0, [R0+URZ], R2 ;  /* 0x00000002000075a7 */ /* 0x0022a400080011ff */
[----:B--2---:R-:W-:Y:S05]  /*7e10*/  @!P0 NANOSLEEP.SYNCS 0x989680 ;  /* 0x009896800000895d */ /* 0x004fea0003900000 */
[----:B------:R-:W2:Y:S02]  /*7e20*/  @!P0 SYNCS.PHASECHK.TRANS64 P0, [R0+URZ], R2 ;  /* 0x00000002000085a7 */ /* 0x000ea400080010ff */
[----:B--2---:R-:W-:Y:S05]  /*7e30*/  @!P0 BRA `(.L_x_128) ;  /* 0xfffffffc00f08947 */ /* 0x004fea000383ffff */
[----:B------:R-:W-:Y:S05]  /*7e40*/  BRA `(.L_x_129) ;  /* 0xffffffa800c07947 */ /* 0x000fea000383ffff */
.L_x_44:
[----:B------:R-:W-:-:S07]  /*7e50*/  MOV R0, UR5 ;  /* 0x0000000500007c02 */ /* 0x000fce0008000f00 */
.L_x_130:
[----:B-1----:R1:W2:Y:S02]  /*7e60*/  SYNCS.PHASECHK.TRANS64.TRYWAIT P0, [R0+URZ], R3 ;  /* 0x00000003000075a7 */ /* 0x0022a400080011ff */
[----:B--2---:R-:W-:Y:S05]  /*7e70*/  @!P0 NANOSLEEP.SYNCS 0x989680 ;  /* 0x009896800000895d */ /* 0x004fea0003900000 */
[----:B------:R-:W2:Y:S02]  /*7e80*/  @!P0 SYNCS.PHASECHK.TRANS64 P0, [R0+URZ], R3 ;  /* 0x00000003000085a7 */ /* 0x000ea400080010ff */
[----:B--2---:R-:W-:Y:S05]  /*7e90*/  @!P0 BRA `(.L_x_130) ;  /* 0xfffffffc00f08947 */ /* 0x004fea000383ffff */
[----:B------:R-:W-:Y:S05]  /*7ea0*/  BRA `(.L_x_131) ;  /* 0xffffffa800cc7947 */ /* 0x000fea000383ffff */
.L_x_45:
[----:B------:R-:W-:-:S07]  /*7eb0*/  MOV R0, UR5 ;  /* 0x0000000500007c02 */ /* 0x000fce0008000f00 */
.L_x_132:
[----:B-1----:R1:W2:Y:S02]  /*7ec0*/  SYNCS.PHASECHK.TRANS64.TRYWAIT P0, [R0+URZ], R3 ;  /* 0x00000003000075a7 */ /* 0x0022a400080011ff */
[----:B--2---:R-:W-:Y:S05]  /*7ed0*/  @!P0 NANOSLEEP.SYNCS 0x989680 ;  /* 0x009896800000895d */ /* 0x004fea0003900000 */
[----:B------:R-:W2:Y:S02]  /*7ee0*/  @!P0 SYNCS.PHASECHK.TRANS64 P0, [R0+URZ], R3 ;  /* 0x00000003000085a7 */ /* 0x000ea400080010ff */
[----:B--2---:R-:W-:Y:S05]  /*7ef0*/  @!P0 BRA `(.L_x_132) ;  /* 0xfffffffc00f08947 */ /* 0x004fea000383ffff */
[----:B------:R-:W-:Y:S05]  /*7f00*/  BRA `(.L_x_133) ;  /* 0xffffffa800d87947 */ /* 0x000fea000383ffff */
.L_x_46:
[----:B------:R-:W-:-:S07]  /*7f10*/  MOV R0, UR5 ;  /* 0x0000000500007c02 */ /* 0x000fce0008000f00 */
.L_x_134:
[----:B-1----:R1:W2:Y:S02]  /*7f20*/  SYNCS.PHASECHK.TRANS64.TRYWAIT P0, [R0+URZ], R3 ;  /* 0x00000003000075a7 */ /* 0x0022a400080011ff */
[----:B--2---:R-:W-:Y:S05]  /*7f30*/  @!P0 NANOSLEEP.SYNCS 0x989680 ;  /* 0x009896800000895d */ /* 0x004fea0003900000 */
[----:B------:R-:W2:Y:S02]  /*7f40*/  @!P0 SYNCS.PHASECHK.TRANS64 P0, [R0+URZ], R3 ;  /* 0x00000003000085a7 */ /* 0x000ea400080010ff */
[----:B--2---:R-:W-:Y:S05]  /*7f50*/  @!P0 BRA `(.L_x_134) ;  /* 0xfffffffc00f08947 */ /* 0x004fea000383ffff */
[----:B------:R-:W-:Y:S05]  /*7f60*/  BRA `(.L_x_135) ;  /* 0xffffffa800e47947 */ /* 0x000fea000383ffff */
.L_x_47:
[----:B------:R-:W-:-:S07]  /*7f70*/  MOV R0, UR5 ;  /* 0x0000000500007c02 */ /* 0x000fce0008000f00 */
.L_x_136:
[----:B-1----:R1:W2:Y:S02]  /*7f80*/  SYNCS.PHASECHK.TRANS64.TRYWAIT P0, [R0+URZ], R3 ;  /* 0x00000003000075a7 */ /* 0x0022a400080011ff */
[----:B--2---:R-:W-:Y:S05]  /*7f90*/  @!P0 NANOSLEEP.SYNCS 0x989680 ;  /* 0x009896800000895d */ /* 0x004fea0003900000 */
[----:B------:R-:W2:Y:S02]  /*7fa0*/  @!P0 SYNCS.PHASECHK.TRANS64 P0, [R0+URZ], R3 ;  /* 0x00000003000085a7 */ /* 0x000ea400080010ff */
[----:B--2---:R-:W-:Y:S05]  /*7fb0*/  @!P0 BRA `(.L_x_136) ;  /* 0xfffffffc00f08947 */ /* 0x004fea000383ffff */
[----:B------:R-:W-:Y:S05]  /*7fc0*/  BRA `(.L_x_137) ;  /* 0xffffffa800f07947 */ /* 0x000fea000383ffff */
.L_x_50:
[----:B-1----:R1:W2:Y:S02]  /*7fd0*/  SYNCS.PHASECHK.TRANS64.TRYWAIT P0, [R2+URZ+0x100], R4 ;  /* 0x00010004020075a7 */ /* 0x0022a400080011ff */
[----:B--2---:R-:W-:Y:S05]  /*7fe0*/  @!P0 NANOSLEEP.SYNCS 0x989680 ;  /* 0x009896800000895d */ /* 0x004fea0003900000 */
[----:B------:R-:W2:Y:S02]  /*7ff0*/  @!P0 SYNCS.PHASECHK.TRANS64 P0, [R2+URZ+0x100], R4 ;  /* 0x00010004020085a7 */ /* 0x000ea400080010ff */
[----:B--2---:R-:W-:Y:S05]  /*8000*/  @!P0 BRA `(.L_x_50) ;  /* 0xfffffffc00f08947 */ /* 0x004fea000383ffff */
[----:B------:R-:W-:Y:S05]  /*8010*/  BRA `(.L_x_138) ;  /* 0xffffffac004c7947 */ /* 0x000fea000383ffff */
.L_x_51:
[----:B------:R-:W-:-:S07]  /*8020*/  MOV R2, UR4 ;  /* 0x0000000400027c02 */ /* 0x000fce0008000f00 */
.L_x_139:
[----:B-1----:R1:W2:Y:S02]  /*8030*/  SYNCS.PHASECHK.TRANS64.TRYWAIT P0, [R2+URZ+0xb0], R5 ;  /* 0x0000b005020075a7 */ /* 0x0022a400080011ff */
[----:B--2---:R-:W-:Y:S05]  /*8040*/  @!P0 NANOSLEEP.SYNCS 0x989680 ;  /* 0x009896800000895d */ /* 0x004fea0003900000 */
[----:B------:R-:W2:Y:S02]  /*8050*/  @!P0 SYNCS.PHASECHK.TRANS64 P0, [R2+URZ+0xb0], R5 ;  /* 0x0000b005020085a7 */ /* 0x000ea400080010ff */
[----:B--2---:R-:W-:Y:S05]  /*8060*/  @!P0 BRA `(.L_x_139) ;  /* 0xfffffffc00f08947 */ /* 0x004fea000383ffff */
[----:B------:R-:W-:Y:S05]  /*8070*/  BRA `(.L_x_140) ;  /* 0xffffffac005c7947 */ /* 0x000fea000383ffff */
.L_x_52:
[----:B-1----:R1:W2:Y:S02]  /*8080*/  SYNCS.PHASECHK.TRANS64.TRYWAIT P1, [R2+URZ+0xa0], R4 ;  /* 0x0000a004020075a7 */ /* 0x0022a400080211ff */
[----:B--2---:R-:W-:Y:S05]  /*8090*/  @!P1 NANOSLEEP.SYNCS 0x989680 ;  /* 0x009896800000995d */ /* 0x004fea0003900000 */
[----:B------:R-:W2:Y:S02]  /*80a0*/  @!P1 SYNCS.PHASECHK.TRANS64 P1, [R2+URZ+0xa0], R4 ;  /* 0x0000a004020095a7 */ /* 0x000ea400080210ff */
[----:B--2---:R-:W-:Y:S05]  /*80b0*/  @!P1 BRA `(.L_x_52) ;  /* 0xfffffffc00f09947 */ /* 0x004fea000383ffff */
[----:B------:R-:W-:Y:S05]  /*80c0*/  BRA `(.L_x_141) ;  /* 0xffffffac008c7947 */ /* 0x000fea000383ffff */
.L_x_55:
[----:B------:R-:W-:-:S07]  /*80d0*/  MOV R0, UR4 ;  /* 0x0000000400007c02 */ /* 0x000fce0008000f00 */
.L_x_142:
[----:B-1----:R1:W2:Y:S02]  /*80e0*/  SYNCS.PHASECHK.TRANS64.TRYWAIT P0, [R0+URZ+0xb0], R2 ;  /* 0x0000b002000075a7 */ /* 0x0022a400080011ff */
[----:B--2---:R-:W-:Y:S05]  /*80f0*/  @!P0 NANOSLEEP.SYNCS 0x989680 ;  /* 0x009896800000895d */ /* 0x004fea0003900000 */
[----:B------:R-:W2:Y:S02]  /*8100*/  @!P0 SYNCS.PHASECHK.TRANS64 P0, [R0+URZ+0xb0], R2 ;  /* 0x0000b002000085a7 */ /* 0x000ea400080010ff */
[----:B--2---:R-:W-:Y:S05]  /*8110*/  @!P0 BRA `(.L_x_142) ;  /* 0xfffffffc00f08947 */ /* 0x004fea000383ffff */
[----:B------:R-:W-:Y:S05]  /*8120*/  BRA `(.L_x_54) ;  /* 0xffffffac00e07947 */ /* 0x000fea000383ffff */
.L_x_62:
[----:B-1----:R1:W2:Y:S02]  /*8130*/  SYNCS.PHASECHK.TRANS64.TRYWAIT P1, [R0+URZ+0xa0], R2 ;  /* 0x0000a002000075a7 */ /* 0x0022a400080211ff */
[----:B--2---:R-:W-:Y:S05]  /*8140*/  @!P1 NANOSLEEP.SYNCS 0x989680 ;  /* 0x009896800000995d */ /* 0x004fea0003900000 */
[----:B------:R-:W2:Y:S02]  /*8150*/  @!P1 SYNCS.PHASECHK.TRANS64 P1, [R0+URZ+0xa0], R2 ;  /* 0x0000a002000095a7 */ /* 0x000ea400080210ff */
[----:B--2---:R-:W-:Y:S05]  /*8160*/  @!P1 BRA `(.L_x_62) ;  /* 0xfffffffc00f09947 */ /* 0x004fea000383ffff */
[----:B------:R-:W-:Y:S05]  /*8170*/  BRA `(.L_x_143) ;  /* 0xffffffb400747947 */ /* 0x000fea000383ffff */
.L_x_63:
[----:B------:R-:W-:-:S07]  /*8180*/  MOV R2, UR46 ;  /* 0x0000002e00027c02 */ /* 0x000fce0008000f00 */
.L_x_144:
[----:B-1----:R1:W2:Y:S02]  /*8190*/  SYNCS.PHASECHK.TRANS64.TRYWAIT P0, [R2+URZ+0xe0], R0 ;  /* 0x0000e000020075a7 */ /* 0x0022a400080011ff */
[----:B--2---:R-:W-:Y:S05]  /*81a0*/  @!P0 NANOSLEEP.SYNCS 0x989680 ;  /* 0x009896800000895d */ /* 0x004fea0003900000 */
[----:B------:R-:W2:Y:S02]  /*81b0*/  @!P0 SYNCS.PHASECHK.TRANS64 P0, [R2+URZ+0xe0], R0 ;  /* 0x0000e000020085a7 */ /* 0x000ea400080010ff */
[----:B--2---:R-:W-:Y:S05]  /*81c0*/  @!P0 BRA `(.L_x_144) ;  /* 0xfffffffc00f08947 */ /* 0x004fea000383ffff */
[----:B------:R-:W-:Y:S05]  /*81d0*/  BRA `(.L_x_145) ;  /* 0xffffffb400c47947 */ /* 0x000fea000383ffff */
.L_x_66:
[----:B------:R-:W-:Y:S07]  /*81e0*/  MOV R0, UR7 ;  /* 0x0000000700007c02 */ /* 0x000fee0008000f00 */
.L_x_146:
[----:B-1----:R1:W2:Y:S02]  /*81f0*/  SYNCS.PHASECHK.TRANS64.TRYWAIT P0, [R0+URZ], R2 ;  /* 0x00000002000075a7 */ /* 0x0022a400080011ff */
[----:B--2---:R-:W-:Y:S05]  /*8200*/  @!P0 NANOSLEEP.SYNCS 0x989680 ;  /* 0x009896800000895d */ /* 0x004fea0003900000 */
[----:B------:R-:W2:Y:S02]  /*8210*/  @!P0 SYNCS.PHASECHK.TRANS64 P0, [R0+URZ], R2 ;  /* 0x00000002000085a7 */ /* 0x000ea400080010ff */
[----:B--2---:R-:W-:Y:S05]  /*8220*/  @!P0 BRA `(.L_x_146) ;  /* 0xfffffffc00f08947 */ /* 0x004fea000383ffff */
[----:B------:R-:W-:Y:S05]  /*8230*/  BRA `(.L_x_65) ;  /* 0xffffffb400e07947 */ /* 0x000fea000383ffff */
.L_x_69:
[----:B------:R-:W-:-:S07]  /*8240*/  MOV R0, UR4 ;  /* 0x0000000400007c02 */ /* 0x000fce0008000f00 */
.L_x_147:
[----:B--2---:R2:W4:Y:S02]  /*8250*/  SYNCS.PHASECHK.TRANS64.TRYWAIT P0, [R0+URZ], R2 ;  /* 0x00000002000075a7 */ /* 0x00452400080011ff */
[----:B----4-:R-:W-:Y:S05]  /*8260*/  @!P0 NANOSLEEP.SYNCS 0x989680 ;  /* 0x009896800000895d */ /* 0x010fea0003900000 */
[----:B------:R-:W4:Y:S02]  /*8270*/  @!P0 SYNCS.PHASECHK.TRANS64 P0, [R0+URZ], R2 ;  /* 0x00000002000085a7 */ /* 0x000f2400080010ff */
[----:B----4-:R-:W-:Y:S05]  /*8280*/  @!P0 BRA `(.L_x_147) ;  /* 0xfffffffc00f08947 */ /* 0x010fea000383ffff */
[----:B------:R-:W-:Y:S05]  /*8290*/  BRA `(.L_x_148) ;  /* 0xffffffbc000c7947 */ /* 0x000fea000383ffff */
.L_x_70:
[----:B------:R-:W-:-:S07]  /*82a0*/  MOV R0, UR5 ;  /* 0x0000000500007c02 */ /* 0x000fce0008000f00 */
.L_x_149:
[----:B-1----:R1:W2:Y:S02]  /*82b0*/  SYNCS.PHASECHK.TRANS64.TRYWAIT P0, [R0+URZ], R3 ;  /* 0x00000003000075a7 */ /* 0x0022a400080011ff */
[----:B--2---:R-:W-:Y:S05]  /*82c0*/  @!P0 NANOSLEEP.SYNCS 0x989680 ;  /* 0x009896800000895d */ /* 0x004fea0003900000 */
[----:B------:R-:W2:Y:S02]  /*82d0*/  @!P0 SYNCS.PHASECHK.TRANS64 P0, [R0+URZ], R3 ;  /* 0x00000003000085a7 */ /* 0x000ea400080010ff */
[----:B--2---:R-:W-:Y:S05]  /*82e0*/  @!P0 BRA `(.L_x_149) ;  /* 0xfffffffc00f08947 */ /* 0x004fea000383ffff */
[----:B------:R-:W-:Y:S05]  /*82f0*/  BRA `(.L_x_150) ;  /* 0xffffffbc00187947 */ /* 0x000fea000383ffff */
.L_x_71:
[----:B------:R-:W-:-:S07]  /*8300*/  MOV R0, UR5 ;  /* 0x0000000500007c02 */ /* 0x000fce0008000f00 */
.L_x_151:
[----:B-1----:R1:W2:Y:S02]  /*8310*/  SYNCS.PHASECHK.TRANS64.TRYWAIT P0, [R0+URZ], R3 ;  /* 0x00000003000075a7 */ /* 0x0022a400080011ff */
[----:B--2---:R-:W-:Y:S05]  /*8320*/  @!P0 NANOSLEEP.SYNCS 0x989680 ;  /* 0x009896800000895d */ /* 0x004fea0003900000 */
[----:B------:R-:W2:Y:S02]  /*8330*/  @!P0 SYNCS.PHASECHK.TRANS64 P0, [R0+URZ], R3 ;  /* 0x00000003000085a7 */ /* 0x000ea400080010ff */
[----:B--2---:R-:W-:Y:S05]  /*8340*/  @!P0 BRA `(.L_x_151) ;  /* 0xfffffffc00f08947 */ /* 0x004fea000383ffff */
[----:B------:R-:W-:Y:S05]  /*8350*/  BRA `(.L_x_152) ;  /* 0xffffffbc00247947 */ /* 0x000fea000383ffff */
.L_x_72:
[----:B-1----:R-:W-:-:S07]  /*8360*/  MOV R0, UR4 ;  /* 0x0000000400007c02 */ /* 0x002fce0008000f00 */
.L_x_153:
[----:B-1----:R1:W2:Y:S02]  /*8370*/  SYNCS.PHASECHK.TRANS64.TRYWAIT P0, [R0+URZ], R2 ;  /* 0x00000002000075a7 */ /* 0x0022a400080011ff */
[----:B--2---:R-:W-:Y:S05]  /*8380*/  @!P0 NANOSLEEP.SYNCS 0x989680 ;  /* 0x009896800000895d */ /* 0x004fea0003900000 */
[----:B------:R-:W2:Y:S02]  /*8390*/  @!P0 SYNCS.PHASECHK.TRANS64 P0, [R0+URZ], R2 ;  /* 0x00000002000085a7 */ /* 0x000ea400080010ff */
[----:B--2---:R-:W-:Y:S05]  /*83a0*/  @!P0 BRA `(.L_x_153) ;  /* 0xfffffffc00f08947 */ /* 0x004fea000383ffff */
[----:B------:R-:W-:Y:S05]  /*83b0*/  BRA `(.L_x_154) ;  /* 0xffffffbc00307947 */ /* 0x000fea000383ffff */
.L_x_77:
[----:B---3--:R3:W1:Y:S02]  /*83c0*/  SYNCS.PHASECHK.TRANS64.TRYWAIT P0, [R12+URZ+0xa0], R0 ;  /* 0x0000a0000c0075a7 */ /* 0x00866400080011ff */
[----:B-1----:R-:W-:Y:S05]  /*83d0*/  @!P0 NANOSLEEP.SYNCS 0x989680 ;  /* 0x009896800000895d */ /* 0x002fea0003900000 */
[----:B------:R-:W1:Y:S02]  /*83e0*/  @!P0 SYNCS.PHASECHK.TRANS64 P0, [R12+URZ+0xa0], R0 ;  /* 0x0000a0000c0085a7 */ /* 0x000e6400080010ff */
[----:B-1----:R-:W-:Y:S05]  /*83f0*/  @!P0 BRA `(.L_x_77) ;  /* 0xfffffffc00f08947 */ /* 0x002fea000383ffff */
[----:B------:R-:W-:Y:S05]  /*8400*/  BRA `(.L_x_155) ;  /* 0xffffffc000407947 */ /* 0x000fea000383ffff */
.L_x_80:
[----:B-1----:R-:W-:Y:S07]  /*8410*/  MOV R0, UR24 ;  /* 0x0000001800007c02 */ /* 0x002fee0008000f00 */
.L_x_156:
[----:B-1----:R1:W2:Y:S02]  /*8420*/  SYNCS.PHASECHK.TRANS64.TRYWAIT P2, [R0+URZ+0x98], R6 ;  /* 0x00009806000075a7 */ /* 0x0022a400080411ff */
[----:B--2---:R-:W-:Y:S05]  /*8430*/  @!P2 NANOSLEEP.SYNCS 0x989680 ;  /* 0x009896800000a95d */ /* 0x004fea0003900000 */
[----:B------:R-:W2:Y:S02]  /*8440*/  @!P2 SYNCS.PHASECHK.TRANS64 P2, [R0+URZ+0x98], R6 ;  /* 0x000098060000a5a7 */ /* 0x000ea400080410ff */
[----:B--2---:R-:W-:Y:S05]  /*8450*/  @!P2 BRA `(.L_x_156) ;  /* 0xfffffffc00f0a947 */ /* 0x004fea000383ffff */
[----:B------:R-:W-:Y:S05]  /*8460*/  BRA `(.L_x_79) ;  /* 0xffffffc400a47947 */ /* 0x000fea000383ffff */
.L_x_83:
[----:B------:R-:W-:Y:S07]  /*8470*/  MOV R0, UR4 ;  /* 0x0000000400007c02 */ /* 0x000fee0008000f00 */
.L_x_157:
[----:B-1----:R1:W2:Y:S02]  /*8480*/  SYNCS.PHASECHK.TRANS64.TRYWAIT P0, [R0+URZ+0x78], R9 ;  /* 0x00007809000075a7 */ /* 0x0022a400080011ff */
[----:B--2---:R-:W-:Y:S05]  /*8490*/  @!P0 NANOSLEEP.SYNCS 0x989680 ;  /* 0x009896800000895d */ /* 0x004fea0003900000 */
[----:B------:R-:W2:Y:S02]  /*84a0*/  @!P0 SYNCS.PHASECHK.TRANS64 P0, [R0+URZ+0x78], R9 ;  /* 0x00007809000085a7 */ /* 0x000ea400080010ff */
[----:B--2---:R-:W-:Y:S05]  /*84b0*/  @!P0 BRA `(.L_x_157) ;  /* 0xfffffffc00f08947 */ /* 0x004fea000383ffff */
[----:B------:R-:W-:Y:S05]  /*84c0*/  BRA `(.L_x_158) ;  /* 0xffffffc800047947 */ /* 0x000fea000383ffff */
.L_x_84:
[----:B------:R-:W-:Y:S07]  /*84d0*/  MOV R6, UR5 ;  /* 0x0000000500067c02 */ /* 0x000fee0008000f00 */
.L_x_159:
[----:B-1----:R1:W2:Y:S02]  /*84e0*/  SYNCS.PHASECHK.TRANS64.TRYWAIT P0, [R6+URZ+0x78], R0 ;  /* 0x00007800060075a7 */ /* 0x0022a400080011ff */
[----:B--2---:R-:W-:Y:S05]  /*84f0*/  @!P0 NANOSLEEP.SYNCS 0x989680 ;  /* 0x009896800000895d */ /* 0x004fea0003900000 */
[----:B------:R-:W2:Y:S02]  /*8500*/  @!P0 SYNCS.PHASECHK.TRANS64 P0, [R6+URZ+0x78], R0 ;  /* 0x00007800060085a7 */ /* 0x000ea400080010ff */
[----:B--2---:R-:W-:Y:S05]  /*8510*/  @!P0 BRA `(.L_x_159) ;  /* 0xfffffffc00f08947 */ /* 0x004fea000383ffff */
[----:B------:R-:W-:Y:S05]  /*8520*/  BRA `(.L_x_160) ;  /* 0xffffffc800607947 */ /* 0x000fea000383ffff */
.L_x_86:
[----:B------:R-:W-:-:S07]  /*8530*/  MOV R0, UR4 ;  /* 0x0000000400007c02 */ /* 0x000fce0008000f00 */
.L_x_161:
[----:B-1----:R1:W2:Y:S02]  /*8540*/  SYNCS.PHASECHK.TRANS64.TRYWAIT P0, [R0+URZ], R2 ;  /* 0x00000002000075a7 */ /* 0x0022a400080011ff */
[----:B--2---:R-:W-:Y:S05]  /*8550*/  @!P0 NANOSLEEP.SYNCS 0x989680 ;  /* 0x009896800000895d */ /* 0x004fea0003900000 */
[----:B------:R-:W2:Y:S02]  /*8560*/  @!P0 SYNCS.PHASECHK.TRANS64 P0, [R0+URZ], R2 ;  /* 0x00000002000085a7 */ /* 0x000ea400080010ff */
[----:B--2---:R-:W-:Y:S05]  /*8570*/  @!P0 BRA `(.L_x_161) ;  /* 0xfffffffc00f08947 */ /* 0x004fea000383ffff */
[----:B------:R-:W-:Y:S05]  /*8580*/  BRA `(.L_x_162) ;  /* 0xffffffc800f07947 */ /* 0x000fea000383ffff */
.L_x_87:
[----:B------:R-:W-:-:S07]  /*8590*/  MOV R0, UR5 ;  /* 0x0000000500007c02 */ /* 0x000fce0008000f00 */
.L_x_163:
[----:B-1----:R1:W2:Y:S02]  /*85a0*/  SYNCS.PHASECHK.TRANS64.TRYWAIT P0, [R0+URZ], R2 ;  /* 0x00000002000075a7 */ /* 0x0022a400080011ff */
[----:B--2---:R-:W-:Y:S05]  /*85b0*/  @!P0 NANOSLEEP.SYNCS 0x989680 ;  /* 0x009896800000895d */ /* 0x004fea0003900000 */
[----:B------:R-:W2:Y:S02]  /*85c0*/  @!P0 SYNCS.PHASECHK.TRANS64 P0, [R0+URZ], R2 ;  /* 0x00000002000085a7 */ /* 0x000ea400080010ff */
[----:B--2---:R-:W-:Y:S05]  /*85d0*/  @!P0 BRA `(.L_x_163) ;  /* 0xfffffffc00f08947 */ /* 0x004fea000383ffff */
[----:B------:R-:W-:Y:S05]  /*85e0*/  BRA `(.L_x_164) ;  /* 0xffffffc800fc7947 */ /* 0x000fea000383ffff */
.L_x_89:
[----:B-1----:R1:W2:Y:S02]  /*85f0*/  SYNCS.PHASECHK.TRANS64.TRYWAIT P0, [R0+URZ+0xa0], R2 ;  /* 0x0000a002000075a7 */ /* 0x0022a400080011ff */
[----:B--2---:R-:W-:Y:S05]  /*8600*/  @!P0 NANOSLEEP.SYNCS 0x989680 ;  /* 0x009896800000895d */ /* 0x004fea0003900000 */
[----:B------:R-:W2:Y:S02]  /*8610*/  @!P0 SYNCS.PHASECHK.TRANS64 P0, [R0+URZ+0xa0], R2 ;  /* 0x0000a002000085a7 */ /* 0x000ea400080010ff */
[----:B--2---:R-:W-:Y:S05]  /*8620*/  @!P0 BRA `(.L_x_89) ;  /* 0xfffffffc00f08947 */ /* 0x004fea000383ffff */
[----:B------:R-:W-:Y:S05]  /*8630*/  BRA `(.L_x_165) ;  /* 0xffffffcc00ec7947 */ /* 0x000fea000383ffff */
.L_x_99:
[----:B-1----:R1:W3:Y:S02]  /*8640*/  SYNCS.PHASECHK.TRANS64.TRYWAIT P1, [R2+URZ+0x60], R0 ;  /* 0x00006000020075a7 */ /* 0x0022e400080211ff */
[----:B---3--:R-:W-:Y:S05]  /*8650*/  @!P1 NANOSLEEP.SYNCS 0x989680 ;  /* 0x009896800000995d */ /* 0x008fea0003900000 */
[----:B------:R-:W3:Y:S02]  /*8660*/  @!P1 SYNCS.PHASECHK.TRANS64 P1, [R2+URZ+0x60], R0 ;  /* 0x00006000020095a7 */ /* 0x000ee400080210ff */
[----:B---3--:R-:W-:Y:S05]  /*8670*/  @!P1 BRA `(.L_x_99) ;  /* 0xfffffffc00f09947 */ /* 0x008fea000383ffff */
[----:B------:R-:W-:Y:S05]  /*8680*/  BRA `(.L_x_98) ;  /* 0xffffffdc006c7947 */ /* 0x000fea000383ffff */
.L_x_101:
[----:B--2---:R2:W3:Y:S02]  /*8690*/  SYNCS.PHASECHK.TRANS64.TRYWAIT P0, [R71+URZ+0xc0], R3 ;  /* 0x0000c003470075a7 */ /* 0x0044e400080011ff */
[----:B---3--:R-:W-:Y:S05]  /*86a0*/  @!P0 NANOSLEEP.SYNCS 0x989680 ;  /* 0x009896800000895d */ /* 0x008fea0003900000 */
[----:B------:R-:W3:Y:S02]  /*86b0*/  @!P0 SYNCS.PHASECHK.TRANS64 P0, [R71+URZ+0xc0], R3 ;  /* 0x0000c003470085a7 */ /* 0x000ee400080010ff */
[----:B---3--:R-:W-:Y:S05]  /*86c0*/  @!P0 BRA `(.L_x_101) ;  /* 0xfffffffc00f08947 */ /* 0x008fea000383ffff */
[----:B------:R-:W-:Y:S05]  /*86d0*/  BRA `(.L_x_100) ;  /* 0xffffffdc00e47947 */ /* 0x000fea000383ffff */
.L_x_112:
[----:B-1----:R1:W2:Y:S02]  /*86e0*/  SYNCS.PHASECHK.TRANS64.TRYWAIT P0, [R2+URZ+0x60], R74 ;  /* 0x0000604a020075a7 */ /* 0x0022a400080011ff */
[----:B--2---:R-:W-:Y:S05]  /*86f0*/  @!P0 NANOSLEEP.SYNCS 0x989680 ;  /* 0x009896800000895d */ /* 0x004fea0003900000 */
[----:B------:R-:W2:Y:S02]  /*8700*/  @!P0 SYNCS.PHASECHK.TRANS64 P0, [R2+URZ+0x60], R74 ;  /* 0x0000604a020085a7 */ /* 0x000ea400080010ff */
[----:B--2---:R-:W-:Y:S05]  /*8710*/  @!P0 BRA `(.L_x_112) ;  /* 0xfffffffc00f08947 */ /* 0x004fea000383ffff */
[----:B------:R-:W-:Y:S05]  /*8720*/  BRA `(.L_x_111) ;  /* 0xffffffe800307947 */ /* 0x000fea000383ffff */
        .weak           $__internal_0_$__cuda_sm10x_tcgen05_guardrail_trap_col_being_dealloced_not_returned_by_alloc
        .type           $__internal_0_$__cuda_sm10x_tcgen05_guardrail_trap_col_being_dealloced_not_returned_by_alloc,@function
        .size           $__internal_0_$__cuda_sm10x_tcgen05_guardrail_trap_col_being_dealloced_not_returned_by_alloc,($__internal_1_$__cuda_sm10x_tcgen05_guardrail_trap_phase_invalid_during_alloc - $__internal_0_$__cuda_sm10x_tcgen05_guardrail_trap_col_being_dealloced_not_returned_by_alloc)
$__internal_0_$__cuda_sm10x_tcgen05_guardrail_trap_col_being_dealloced_not_returned_by_alloc:
[----:B------:R-:W-:Y:S05]  /*8730*/  BPT.TRAP 0x1 ;  /* 0x000000040000795c */ /* 0x000fea0000300000 */
[----:B------:R-:W-:-:S04]  /*8740*/  HFMA2 R3, -RZ, RZ, 0, 0 ;  /* 0x00000000ff037431 */ /* 0x000fc800000001ff */
[----:B------:R-:W-:Y:S05]  /*8750*/  RET.REL.NODEC R2 `(_ZN7cutlass13device_kernelINS_4gemm6kernel13GemmUniversalIN4cute5tupleIJiiiiEEENS1_10collective13CollectiveMmaINS1_35MainloopSm100TmaUmmaWarpSpecializedILi6ELi2ELi4ENS5_IJNS4_1CILi1EEENSA_ILi2EEESB_EEEEENS5_IJNSA_ILi64EEESF_SF_EEENS_10tfloat32_tENS5_IJlSB_lEEESH_SI_NS4_8TiledMMAINS4_8MMA_AtomIJNS4_17SM100_MMA_TF32_SSISH_SH_fLi64ELi64ELNS4_4UMMA5MajorE0ELSN_0ELNSM_7ScaleInE0ELSO_0EEEEEENS4_6LayoutINS5_IJSB_SB_SB_EEENS5_IJNSA_ILi0EEEST_ST_EEEEENS5_IJNS4_10UnderscoreESW_SW_EEEEENS4_23SM90_TMA_LOAD_MULTICASTENS4_14ComposedLayoutINS4_7SwizzleILi3ELi4ELi3EEENS4_18smem_ptr_flag_bitsILi32EEENSR_INS5_IJNSA_ILi8EEENSA_ILi32EEEEEENS5_IJS16_SB_EEEEEEEvNS4_8identityENS4_13SM90_TMA_LOADES1A_vS1B_EENS_8epilogue10collective18CollectiveEpilogueINS1E_23Sm100TmaWarpSpecializedILi3ELi2ELi16ELb1ELb0EEEJSG_NS5_IJNSR_ISF_SB_EENSR_IS16_SB_EEEEESH_SI_SH_SI_NS1E_6fusion15FusionCallbacksIS1I_NS1M_17LinearCombinationISH_fSH_fLNS_15FloatRoundStyleE2EEESG_S1L_JEEENS4_5SM1004TMEM4LOAD26SM100_TMEM_LOAD_16dp128b8xES1C_S1A_NS4_17SM75_U32x4_LDSM_NENS4_14SM90_TMA_STOREES1A_NS4_17SM90_U32x4_STSM_NENS4_39AutoVectorizingCopyWithAssumedAlignmentILi128EEEEEEvvEEEEvNT_6ParamsE) ;  /* 0xffffff7802287950 */ /* 0x000fea0003c3ffff */
        .weak           $__internal_1_$__cuda_sm10x_tcgen05_guardrail_trap_phase_invalid_during_alloc
        .type           $__internal_1_$__cuda_sm10x_tcgen05_guardrail_trap_phase_invalid_during_alloc,@function
        .size           $__internal_1_$__cuda_sm10x_tcgen05_guardrail_trap_phase_invalid_during_alloc,($__internal_2_$__cuda_sm10x_tcgen05_guardrail_trap_unallocated_columns_being_dealloced - $__internal_1_$__cuda_sm10x_tcgen05_guardrail_trap_phase_invalid_during_alloc)
$__internal_1_$__cuda_sm10x_tcgen05_guardrail_trap_phase_invalid_during_alloc:
[----:B------:R-:W-:Y:S05]  /*8760*/  BPT.TRAP 0x1 ;  /* 0x000000040000795c */ /* 0x000fea0000300000 */
[----:B------:R-:W-:-:S04]  /*8770*/  MOV R5, 0x0 ;  /* 0x0000000000057802 */ /* 0x000fc80000000f00 */
[----:B------:R-:W-:Y:S05]  /*8780*/  RET.REL.NODEC R4 `(_ZN7cutlass13device_kernelINS_4gemm6kernel13GemmUniversalIN4cute5tupleIJiiiiEEENS1_10collective13CollectiveMmaINS1_35MainloopSm100TmaUmmaWarpSpecializedILi6ELi2ELi4ENS5_IJNS4_1CILi1EEENSA_ILi2EEESB_EEEEENS5_IJNSA_ILi64EEESF_SF_EEENS_10tfloat32_tENS5_IJlSB_lEEESH_SI_NS4_8TiledMMAINS4_8MMA_AtomIJNS4_17SM100_MMA_TF32_SSISH_SH_fLi64ELi64ELNS4_4UMMA5MajorE0ELSN_0ELNSM_7ScaleInE0ELSO_0EEEEEENS4_6LayoutINS5_IJSB_SB_SB_EEENS5_IJNSA_ILi0EEEST_ST_EEEEENS5_IJNS4_10UnderscoreESW_SW_EEEEENS4_23SM90_TMA_LOAD_MULTICASTENS4_14ComposedLayoutINS4_7SwizzleILi3ELi4ELi3EEENS4_18smem_ptr_flag_bitsILi32EEENSR_INS5_IJNSA_ILi8EEENSA_ILi32EEEEEENS5_IJS16_SB_EEEEEEEvNS4_8identityENS4_13SM90_TMA_LOADES1A_vS1B_EENS_8epilogue10collective18CollectiveEpilogueINS1E_23Sm100TmaWarpSpecializedILi3ELi2ELi16ELb1ELb0EEEJSG_NS5_IJNSR_ISF_SB_EENSR_IS16_SB_EEEEESH_SI_SH_SI_NS1E_6fusion15FusionCallbacksIS1I_NS1M_17LinearCombinationISH_fSH_fLNS_15FloatRoundStyleE2EEESG_S1L_JEEENS4_5SM1004TMEM4LOAD26SM100_TMEM_LOAD_16dp128b8xES1C_S1A_NS4_17SM75_U32x4_LDSM_NENS4_14SM90_TMA_STOREES1A_NS4_17SM90_U32x4_STSM_NENS4_39AutoVectorizingCopyWithAssumedAlignmentILi128EEEEEEvvEEEEvNT_6ParamsE) ;  /* 0xffffff78041c7950 */ /* 0x000fea0003c3ffff */
        .weak           $__internal_2_$__cuda_sm10x_tcgen05_guardrail_trap_unallocated_columns_being_dealloced
        .type           $__internal_2_$__cuda_sm10x_tcgen05_guardrail_trap_unallocated_columns_being_dealloced,@function
        .size           $__internal_2_$__cuda_sm10x_tcgen05_guardrail_trap_unallocated_columns_being_dealloced,(.L_x_167 - $__internal_2_$__cuda_sm10x_tcgen05_guardrail_trap_unallocated_columns_being_dealloced)
$__internal_2_$__cuda_sm10x_tcgen05_guardrail_trap_unallocated_columns_being_dealloced:
[----:B------:R-:W-:Y:S05]  /*8790*/  BPT.TRAP 0x1 ;  /* 0x000000040000795c */ /* 0x000fea0000300000 */
[----:B------:R-:W-:-:S04]  /*87a0*/  HFMA2 R3, -RZ, RZ, 0, 0 ;  /* 0x00000000ff037431 */ /* 0x000fc800000001ff */
[----:B------:R-:W-:Y:S05]  /*87b0*/  RET.REL.NODEC R2 `(_ZN7cutlass13device_kernelINS_4gemm6kernel13GemmUniversalIN4cute5tupleIJiiiiEEENS1_10collective13CollectiveMmaINS1_35MainloopSm100TmaUmmaWarpSpecializedILi6ELi2ELi4ENS5_IJNS4_1CILi1EEENSA_ILi2EEESB_EEEEENS5_IJNSA_ILi64EEESF_SF_EEENS_10tfloat32_tENS5_IJlSB_lEEESH_SI_NS4_8TiledMMAINS4_8MMA_AtomIJNS4_17SM100_MMA_TF32_SSISH_SH_fLi64ELi64ELNS4_4UMMA5MajorE0ELSN_0ELNSM_7ScaleInE0ELSO_0EEEEEENS4_6LayoutINS5_IJSB_SB_SB_EEENS5_IJNSA_ILi0EEEST_ST_EEEEENS5_IJNS4_10UnderscoreESW_SW_EEEEENS4_23SM90_TMA_LOAD_MULTICASTENS4_14ComposedLayoutINS4_7SwizzleILi3ELi4ELi3EEENS4_18smem_ptr_flag_bitsILi32EEENSR_INS5_IJNSA_ILi8EEENSA_ILi32EEEEEENS5_IJS16_SB_EEEEEEEvNS4_8identityENS4_13SM90_TMA_LOADES1A_vS1B_EENS_8epilogue10collective18CollectiveEpilogueINS1E_23Sm100TmaWarpSpecializedILi3ELi2ELi16ELb1ELb0EEEJSG_NS5_IJNSR_ISF_SB_EENSR_IS16_SB_EEEEESH_SI_SH_SI_NS1E_6fusion15FusionCallbacksIS1I_NS1M_17LinearCombinationISH_fSH_fLNS_15FloatRoundStyleE2EEESG_S1L_JEEENS4_5SM1004TMEM4LOAD26SM100_TMEM_LOAD_16dp128b8xES1C_S1A_NS4_17SM75_U32x4_LDSM_NENS4_14SM90_TMA_STOREES1A_NS4_17SM90_U32x4_STSM_NENS4_39AutoVectorizingCopyWithAssumedAlignmentILi128EEEEEEvvEEEEvNT_6ParamsE) ;  /* 0xffffff7802107950 */ /* 0x000fea0003c3ffff */
.L_x_166:
[----:B------:R-:W-:-:S00]  /*87c0*/  BRA `(.L_x_166) ;  /* 0xfffffffc00fc7947 */ /* 0x000fc0000383ffff */
[----:B------:R-:W-:-:S00]  /*87d0*/  NOP ;  /* 0x0000000000007918 */ /* 0x000fc00000000000 */
        /* <DEDUP_REMOVED lines=10> */
.L_x_167:


//--------------------- .nv.global.init           --------------------------
	.section	.nv.global.init,"aw",@progbits
.nv.global.init:
	.type		$str$27,@object
	.size		$str$27,($str$28 - $str$27)
$str$27:
        /*0000*/ 	.byte	0x28, 0x61, 0x64, 0x64, 0x72, 0x65, 0x73, 0x73, 0x20, 0x26, 0x20, 0x6d, 0x61, 0x73, 0x6b, 0x29
        /*0010*/ 	.byte	0x20, 0x3d, 0x3d, 0x20, 0x30, 0x00
	.type		$str$28,@object
	.size		$str$28,($str$26 - $str$28)
$str$28:
        /*0016*/ 	.byte	0x2f, 0x74, 0x6d, 0x70, 0x2f, 0x63, 0x75, 0x74, 0x6c, 0x61, 0x73, 0x73, 0x5f, 0x73, 0x77, 0x65
        /*0026*/ 	.byte	0x65, 0x70, 0x5f, 0x73, 0x72, 0x63, 0x2f, 0x69, 0x6e, 0x63, 0x6c, 0x75, 0x64, 0x65, 0x2f, 0x63
        /*0036*/ 	.byte	0x75, 0x74, 0x65, 0x2f, 0x70, 0x6f, 0x69, 0x6e, 0x74, 0x65, 0x72, 0x5f, 0x66, 0x6c, 0x61, 0x67
        /*0046*/ 	.byte	0x67, 0x65, 0x64, 0x2e, 0x68, 0x70, 0x70, 0x00
	.type		$str$26,@object
	.size		$str$26,($str$25 - $str$26)
$str$26:
        /*004e*/ 	.byte	0x2f, 0x74, 0x6d, 0x70, 0x2f, 0x63, 0x75, 0x74, 0x6c, 0x61, 0x73, 0x73, 0x5f, 0x73, 0x77, 0x65
        /*005e*/ 	.byte	0x65, 0x70, 0x5f, 0x73, 0x72, 0x63, 0x2f, 0x69, 0x6e, 0x63, 0x6c, 0x75, 0x64, 0x65, 0x2f, 0x63
        /*006e*/ 	.byte	0x75, 0x74, 0x65, 0x2f, 0x61, 0x74, 0x6f, 0x6d, 0x2f, 0x63, 0x6f, 0x70, 0x79, 0x5f, 0x74, 0x72
        /*007e*/ 	.byte	0x61, 0x69, 0x74, 0x73, 0x5f, 0x73, 0x6d, 0x31, 0x30, 0x30, 0x2e, 0x68, 0x70, 0x70, 0x00
	.type		$str$25,@object
	.size		$str$25,(__unnamed_1 - $str$25)
$str$25:
        /*008d*/ 	.byte	0x28, 0x28, 0x75, 0x69, 0x6e, 0x74, 0x33, 0x32, 0x5f, 0x74, 0x28, 0x74, 0x68, 0x72, 0x65, 0x61
        /*009d*/ 	.byte	0x64, 0x49, 0x64, 0x78, 0x2e, 0x78, 0x29, 0x20, 0x2f, 0x20, 0x33, 0x32, 0x29, 0x20, 0x25, 0x20
        /*00ad*/ 	.byte	0x34, 0x29, 0x20, 0x3d, 0x3d, 0x20, 0x28, 0x28, 0x28, 0x74, 0x6d, 0x65, 0x6d, 0x5f, 0x61, 0x64
        /*00bd*/ 	.byte	0x64, 0x72, 0x20, 0x3e, 0x3e, 0x20, 0x31, 0x36, 0x29, 0x20, 0x2f, 0x20, 0x33, 0x32, 0x29, 0x20
        /*00cd*/ 	.byte	0x25, 0x20, 0x34, 0x29, 0x00
	.type		__unnamed_1,@object
	.size		__unnamed_1,(__unnamed_2 - __unnamed_1)
__unnamed_1:
        /*00d2*/ 	.byte	0x61, 0x75, 0x74, 0x6f, 0x20, 0x63, 0x75, 0x74, 0x65, 0x3a, 0x3a, 0x61, 0x73, 0x5f, 0x70, 0x6f
        /* <DEDUP_REMOVED lines=24> */
        /*0262*/ 	.byte	0x30, 0x34, 0x38, 0x3e, 0x3e, 0x3e, 0x3e, 0x5d, 0x00
	.type		__unnamed_2,@object
	.size		__unnamed_2,(.L_2 - __unnamed_2)
__unnamed_2:
        /* <DEDUP_REMOVED lines=45> */
        /*053b*/ 	.byte	0x3e, 0x3e, 0x3e, 0x5d, 0x00
.L_2:


//--------------------- .nv.shared._ZN7cutlass13device_kernelINS_4gemm6kernel13GemmUniversalIN4cute5tupleIJiiiiEEENS1_10collective13CollectiveMmaINS1_35MainloopSm100TmaUmmaWarpSpecializedILi6ELi2ELi4ENS5_IJNS4_1CILi1EEENSA_ILi2EEESB_EEEEENS5_IJNSA_ILi64EEESF_SF_EEENS_10tfloat32_tENS5_IJlSB_lEEESH_SI_NS4_8TiledMMAINS4_8MMA_AtomIJNS4_17SM100_MMA_TF32_SSISH_SH_fLi64ELi64ELNS4_4UMMA5MajorE0ELSN_0ELNSM_7ScaleInE0ELSO_0EEEEEENS4_6LayoutINS5_IJSB_SB_SB_EEENS5_IJNSA_ILi0EEEST_ST_EEEEENS5_IJNS4_10UnderscoreESW_SW_EEEEENS4_23SM90_TMA_LOAD_MULTICASTENS4_14ComposedLayoutINS4_7SwizzleILi3ELi4ELi3EEENS4_18smem_ptr_flag_bitsILi32EEENSR_INS5_IJNSA_ILi8EEENSA_ILi32EEEEEENS5_IJS16_SB_EEEEEEEvNS4_8identityENS4_13SM90_TMA_LOADES1A_vS1B_EENS_8epilogue10collective18CollectiveEpilogueINS1E_23Sm100TmaWarpSpecializedILi3ELi2ELi16ELb1ELb0EEEJSG_NS5_IJNSR_ISF_SB_EENSR_IS16_SB_EEEEESH_SI_SH_SI_NS1E_6fusion15FusionCallbacksIS1I_NS1M_17LinearCombinationISH_fSH_fLNS_15FloatRoundStyleE2EEESG_S1L_JEEENS4_5SM1004TMEM4LOAD26SM100_TMEM_LOAD_16dp128b8xES1C_S1A_NS4_17SM75_U32x4_LDSM_NENS4_14SM90_TMA_STOREES1A_NS4_17SM90_U32x4_STSM_NENS4_39AutoVectorizingCopyWithAssumedAlignmentILi128EEEEEEvvEEEEvNT_6ParamsE --------------------------
	.section	.nv.shared._ZN7cutlass13device_kernelINS_4gemm6kernel13GemmUniversalIN4cute5tupleIJiiiiEEENS1_10collective13CollectiveMmaINS1_35MainloopSm100TmaUmmaWarpSpecializedILi6ELi2ELi4ENS5_IJNS4_1CILi1EEENSA_ILi2EEESB_EEEEENS5_IJNSA_ILi64EEESF_SF_EEENS_10tfloat32_tENS5_IJlSB_lEEESH_SI_NS4_8TiledMMAINS4_8MMA_AtomIJNS4_17SM100_MMA_TF32_SSISH_SH_fLi64ELi64ELNS4_4UMMA5MajorE0ELSN_0ELNSM_7ScaleInE0ELSO_0EEEEEENS4_6LayoutINS5_IJSB_SB_SB_EEENS5_IJNSA_ILi0EEEST_ST_EEEEENS5_IJNS4_10UnderscoreESW_SW_EEEEENS4_23SM90_TMA_LOAD_MULTICASTENS4_14ComposedLayoutINS4_7SwizzleILi3ELi4ELi3EEENS4_18smem_ptr_flag_bitsILi32EEENSR_INS5_IJNSA_ILi8EEENSA_ILi32EEEEEENS5_IJS16_SB_EEEEEEEvNS4_8identityENS4_13SM90_TMA_LOADES1A_vS1B_EENS_8epilogue10collective18CollectiveEpilogueINS1E_23Sm100TmaWarpSpecializedILi3ELi2ELi16ELb1ELb0EEEJSG_NS5_IJNSR_ISF_SB_EENSR_IS16_SB_EEEEESH_SI_SH_SI_NS1E_6fusion15FusionCallbacksIS1I_NS1M_17LinearCombinationISH_fSH_fLNS_15FloatRoundStyleE2EEESG_S1L_JEEENS4_5SM1004TMEM4LOAD26SM100_TMEM_LOAD_16dp128b8xES1C_S1A_NS4_17SM75_U32x4_LDSM_NENS4_14SM90_TMA_STOREES1A_NS4_17SM90_U32x4_STSM_NENS4_39AutoVectorizingCopyWithAssumedAlignmentILi128EEEEEEvvEEEEvNT_6ParamsE,"aw",@nobits
	.sectionflags	@""
	.align	16
	.zero		1024


//--------------------- .nv.shared.reserved.0     --------------------------
	.section	.nv.shared.reserved.0,"aw",@nobits
	.weak		__nv_reservedSMEM_offset_0_alias
	.size		__nv_reservedSMEM_offset_0_alias, 0, 64
	.other		__nv_reservedSMEM_offset_0_alias,@"STO_CUDA_RESERVED_SHARED STV_DEFAULT"
__nv_reservedSMEM_offset_0_alias:
	.zero		0
.nv.shared.reserved.0:
	.zero		64
	.weak		__nv_reservedSMEM_tcgen05_partition
	.type		__nv_reservedSMEM_tcgen05_partition,@object
	.size		__nv_reservedSMEM_tcgen05_partition,(.L_0 - __nv_reservedSMEM_tcgen05_partition)
__nv_reservedSMEM_tcgen05_partition:
	.zero		32
.L_0:


//--------------------- .nv.global                --------------------------
	.section	.nv.global,"aw",@nobits
.nv.global:
	.type		_ZN40_INTERNAL_7d0e21f0_4_k_cu_e1af65ea_101594cute1_E,@object
	.size		_ZN40_INTERNAL_7d0e21f0_4_k_cu_e1af65ea_101594cute1_E,(_ZN40_INTERNAL_7d0e21f0_4_k_cu_e1af65ea_101594cuda3std3__45__cpo6cbeginE - _ZN40_INTERNAL_7d0e21f0_4_k_cu_e1af65ea_101594cute1_E)
_ZN40_INTERNAL_7d0e21f0_4_k_cu_e1af65ea_101594cute1_E:
	.zero		1
	.type		_ZN40_INTERNAL_7d0e21f0_4_k_cu_e1af65ea_101594cuda3std3__45__cpo6cbeginE,@object
	.size		_ZN40_INTERNAL_7d0e21f0_4_k_cu_e1af65ea_101594cuda3std3__45__cpo6cbeginE,(_ZN40_INTERNAL_7d0e21f0_4_k_cu_e1af65ea_101594cuda3std3__48in_placeE - _ZN40_INTERNAL_7d0e21f0_4_k_cu_e1af65ea_101594cuda3std3__45__cpo6cbeginE)
_ZN40_INTERNAL_7d0e21f0_4_k_cu_e1af65ea_101594cuda3std3__45__cpo6cbeginE:
	.zero		1
	.type		_ZN40_INTERNAL_7d0e21f0_4_k_cu_e1af65ea_101594cuda3std3__48in_placeE,@object
	.size		_ZN40_INTERNAL_7d0e21f0_4_k_cu_e1af65ea_101594cuda3std3__48in_placeE,(_ZN40_INTERNAL_7d0e21f0_4_k_cu_e1af65ea_101594cuda3std6ranges3__45__cpo9iter_moveE - _ZN40_INTERNAL_7d0e21f0_4_k_cu_e1af65ea_101594cuda3std3__48in_placeE)
_ZN40_INTERNAL_7d0e21f0_4_k_cu_e1af65ea_101594cuda3std3__48in_placeE:
	.zero		1
	.type		_ZN40_INTERNAL_7d0e21f0_4_k_cu_e1af65ea_101594cuda3std6ranges3__45__cpo9iter_moveE,@object
	.size		_ZN40_INTERNAL_7d0e21f0_4_k_cu_e1af65ea_101594cuda3std6ranges3__45__cpo9iter_moveE,(_ZN40_INTERNAL_7d0e21f0_4_k_cu_e1af65ea_101594cuda3std3__45__cpo5beginE - _ZN40_INTERNAL_7d0e21f0_4_k_cu_e1af65ea_101594cuda3std6ranges3__45__cpo9iter_moveE)
_ZN40_INTERNAL_7d0e21f0_4_k_cu_e1af65ea_101594cuda3std6ranges3__45__cpo9iter_moveE:
	.zero		1
	.type		_ZN40_INTERNAL_7d0e21f0_4_k_cu_e1af65ea_101594cuda3std3__45__cpo5beginE,@object
	.size		_ZN40_INTERNAL_7d0e21f0_4_k_cu_e1af65ea_101594cuda3std3__45__cpo5beginE,(_ZN40_INTERNAL_7d0e21f0_4_k_cu_e1af65ea_101594cuda3std3__442_GLOBAL__N__7d0e21f0_4_k_cu_e1af65ea_101596ignoreE - _ZN40_INTERNAL_7d0e21f0_4_k_cu_e1af65ea_101594cuda3std3__45__cpo5beginE)
_ZN40_INTERNAL_7d0e21f0_4_k_cu_e1af65ea_101594cuda3std3__45__cpo5beginE:
	.zero		1
	.type		_ZN40_INTERNAL_7d0e21f0_4_k_cu_e1af65ea_101594cuda3std3__442_GLOBAL__N__7d0e21f0_4_k_cu_e1af65ea_101596ignoreE,@object
	.size		_ZN40_INTERNAL_7d0e21f0_4_k_cu_e1af65ea_101594cuda3std3__442_GLOBAL__N__7d0e21f0_4_k_cu_e1af65ea_101596ignoreE,(_ZN40_INTERNAL_7d0e21f0_4_k_cu_e1af65ea_101594cute7productE - _ZN40_INTERNAL_7d0e21f0_4_k_cu_e1af65ea_101594cuda3std3__442_GLOBAL__N__7d0e21f0_4_k_cu_e1af65ea_101596ignoreE)
_ZN40_INTERNAL_7d0e21f0_4_k_cu_e1af65ea_101594cuda3std3__442_GLOBAL__N__7d0e21f0_4_k_cu_e1af65ea_101596ignoreE:
	.zero		1
	.type		_ZN40_INTERNAL_7d0e21f0_4_k_cu_e1af65ea_101594cute7productE,@object
	.size		_ZN40_INTERNAL_7d0e21f0_4_k_cu_e1af65ea_101594cute7productE,(_ZN40_INTERNAL_7d0e21f0_4_k_cu_e1af65ea_101594cuda3std3__45__cpo3endE - _ZN40_INTERNAL_7d0e21f0_4_k_cu_e1af65ea_101594cute7productE)
_ZN40_INTERNAL_7d0e21f0_4_k_cu_e1af65ea_101594cute7productE:
	.zero		1
	.type		_ZN40_INTERNAL_7d0e21f0_4_k_cu_e1af65ea_101594cuda3std3__45__cpo3endE,@object
	.size		_ZN40_INTERNAL_7d0e21f0_4_k_cu_e1af65ea_101594cuda3std3__45__cpo3endE,(_ZN40_INTERNAL_7d0e21f0_4_k_cu_e1af65ea_101594cuda3std3__419piecewise_constructE - _ZN40_INTERNAL_7d0e21f0_4_k_cu_e1af65ea_101594cuda3std3__45__cpo3endE)
_ZN40_INTERNAL_7d0e21f0_4_k_cu_e1af65ea_101594cuda3std3__45__cpo3endE:
	.zero		1
	.type		_ZN40_INTERNAL_7d0e21f0_4_k_cu_e1af65ea_101594cuda3std3__419piecewise_constructE,@object
	.size		_ZN40_INTERNAL_7d0e21f0_4_k_cu_e1af65ea_101594cuda3std3__419piecewise_constructE,(_ZN40_INTERNAL_7d0e21f0_4_k_cu_e1af65ea_101594cuda3std3__45__cpo4cendE - _ZN40_INTERNAL_7d0e21f0_4_k_cu_e1af65ea_101594cuda3std3__419piecewise_constructE)
_ZN40_INTERNAL_7d0e21f0_4_k_cu_e1af65ea_101594cuda3std3__419piecewise_constructE:
	.zero		1
	.type		_ZN40_INTERNAL_7d0e21f0_4_k_cu_e1af65ea_101594cuda3std3__45__cpo4cendE,@object
	.size		_ZN40_INTERNAL_7d0e21f0_4_k_cu_e1af65ea_101594cuda3std3__45__cpo4cendE,(_ZN40_INTERNAL_7d0e21f0_4_k_cu_e1af65ea_101594cuda3std6ranges3__45__cpo4swapE - _ZN40_INTERNAL_7d0e21f0_4_k_cu_e1af65ea_101594cuda3std3__45__cpo4cendE)
_ZN40_INTERNAL_7d0e21f0_4_k_cu_e1af65ea_101594cuda3std3__45__cpo4cendE:
	.zero		1
	.type		_ZN40_INTERNAL_7d0e21f0_4_k_cu_e1af65ea_101594cuda3std6ranges3__45__cpo4swapE,@object
	.size		_ZN40_INTERNAL_7d0e21f0_4_k_cu_e1af65ea_101594cuda3std6ranges3__45__cpo4swapE,(.L_10 - _ZN40_INTERNAL_7d0e21f0_4_k_cu_e1af65ea_101594cuda3std6ranges3__45__cpo4swapE)
_ZN40_INTERNAL_7d0e21f0_4_k_cu_e1af65ea_101594cuda3std6ranges3__45__cpo4swapE:
	.zero		1
.L_10:


//--------------------- .nv.constant0._ZN7cutlass13device_kernelINS_4gemm6kernel13GemmUniversalIN4cute5tupleIJiiiiEEENS1_10collective13CollectiveMmaINS1_35MainloopSm100TmaUmmaWarpSpecializedILi6ELi2ELi4ENS5_IJNS4_1CILi1EEENSA_ILi2EEESB_EEEEENS5_IJNSA_ILi64EEESF_SF_EEENS_10tfloat32_tENS5_IJlSB_lEEESH_SI_NS4_8TiledMMAINS4_8MMA_AtomIJNS4_17SM100_MMA_TF32_SSISH_SH_fLi64ELi64ELNS4_4UMMA5MajorE0ELSN_0ELNSM_7ScaleInE0ELSO_0EEEEEENS4_6LayoutINS5_IJSB_SB_SB_EEENS5_IJNSA_ILi0EEEST_ST_EEEEENS5_IJNS4_10UnderscoreESW_SW_EEEEENS4_23SM90_TMA_LOAD_MULTICASTENS4_14ComposedLayoutINS4_7SwizzleILi3ELi4ELi3EEENS4_18smem_ptr_flag_bitsILi32EEENSR_INS5_IJNSA_ILi8EEENSA_ILi32EEEEEENS5_IJS16_SB_EEEEEEEvNS4_8identityENS4_13SM90_TMA_LOADES1A_vS1B_EENS_8epilogue10collective18CollectiveEpilogueINS1E_23Sm100TmaWarpSpecializedILi3ELi2ELi16ELb1ELb0EEEJSG_NS5_IJNSR_ISF_SB_EENSR_IS16_SB_EEEEESH_SI_SH_SI_NS1E_6fusion15FusionCallbacksIS1I_NS1M_17LinearCombinationISH_fSH_fLNS_15FloatRoundStyleE2EEESG_S1L_JEEENS4_5SM1004TMEM4LOAD26SM100_TMEM_LOAD_16dp128b8xES1C_S1A_NS4_17SM75_U32x4_LDSM_NENS4_14SM90_TMA_STOREES1A_NS4_17SM90_U32x4_STSM_NENS4_39AutoVectorizingCopyWithAssumedAlignmentILi128EEEEEEvvEEEEvNT_6ParamsE --------------------------
	.section	.nv.constant0._ZN7cutlass13device_kernelINS_4gemm6kernel13GemmUniversalIN4cute5tupleIJiiiiEEENS1_10collective13CollectiveMmaINS1_35MainloopSm100TmaUmmaWarpSpecializedILi6ELi2ELi4ENS5_IJNS4_1CILi1EEENSA_ILi2EEESB_EEEEENS5_IJNSA_ILi64EEESF_SF_EEENS_10tfloat32_tENS5_IJlSB_lEEESH_SI_NS4_8TiledMMAINS4_8MMA_AtomIJNS4_17SM100_MMA_TF32_SSISH_SH_fLi64ELi64ELNS4_4UMMA5MajorE0ELSN_0ELNSM_7ScaleInE0ELSO_0EEEEEENS4_6LayoutINS5_IJSB_SB_SB_EEENS5_IJNSA_ILi0EEEST_ST_EEEEENS5_IJNS4_10UnderscoreESW_SW_EEEEENS4_23SM90_TMA_LOAD_MULTICASTENS4_14ComposedLayoutINS4_7SwizzleILi3ELi4ELi3EEENS4_18smem_ptr_flag_bitsILi32EEENSR_INS5_IJNSA_ILi8EEENSA_ILi32EEEEEENS5_IJS16_SB_EEEEEEEvNS4_8identityENS4_13SM90_TMA_LOADES1A_vS1B_EENS_8epilogue10collective18CollectiveEpilogueINS1E_23Sm100TmaWarpSpecializedILi3ELi2ELi16ELb1ELb0EEEJSG_NS5_IJNSR_ISF_SB_EENSR_IS16_SB_EEEEESH_SI_SH_SI_NS1E_6fusion15FusionCallbacksIS1I_NS1M_17LinearCombinationISH_fSH_fLNS_15FloatRoundStyleE2EEESG_S1L_JEEENS4_5SM1004TMEM4LOAD26SM100_TMEM_LOAD_16dp128b8xES1C_S1A_NS4_17SM75_U32x4_LDSM_NENS4_14SM90_TMA_STOREES1A_NS4_17SM90_U32x4_STSM_NENS4_39AutoVectorizingCopyWithAssumedAlignmentILi128EEEEEEvvEEEEvNT_6ParamsE,"a",@progbits
	.sectionflags	@""
	.align	4
.nv.constant0._ZN7cutlass13device_kernelINS_4gemm6kernel13GemmUniversalIN4cute5tupleIJiiiiEEENS1_10collective13CollectiveMmaINS1_35MainloopSm100TmaUmmaWarpSpecializedILi6ELi2ELi4ENS5_IJNS4_1CILi1EEENSA_ILi2EEESB_EEEEENS5_IJNSA_ILi64EEESF_SF_EEENS_10tfloat32_tENS5_IJlSB_lEEESH_SI_NS4_8TiledMMAINS4_8MMA_AtomIJNS4_17SM100_MMA_TF32_SSISH_SH_fLi64ELi64ELNS4_4UMMA5MajorE0ELSN_0ELNSM_7ScaleInE0ELSO_0EEEEEENS4_6LayoutINS5_IJSB_SB_SB_EEENS5_IJNSA_ILi0EEEST_ST_EEEEENS5_IJNS4_10UnderscoreESW_SW_EEEEENS4_23SM90_TMA_LOAD_MULTICASTENS4_14ComposedLayoutINS4_7SwizzleILi3ELi4ELi3EEENS4_18smem_ptr_flag_bitsILi32EEENSR_INS5_IJNSA_ILi8EEENSA_ILi32EEEEEENS5_IJS16_SB_EEEEEEEvNS4_8identityENS4_13SM90_TMA_LOADES1A_vS1B_EENS_8epilogue10collective18CollectiveEpilogueINS1E_23Sm100TmaWarpSpecializedILi3ELi2ELi16ELb1ELb0EEEJSG_NS5_IJNSR_ISF_SB_EENSR_IS16_SB_EEEEESH_SI_SH_SI_NS1E_6fusion15FusionCallbacksIS1I_NS1M_17LinearCombinationISH_fSH_fLNS_15FloatRoundStyleE2EEESG_S1L_JEEENS4_5SM1004TMEM4LOAD26SM100_TMEM_LOAD_16dp128b8xES1C_S1A_NS4_17SM75_U32x4_LDSM_NENS4_14SM90_TMA_STOREES1A_NS4_17SM90_U32x4_STSM_NENS4_39AutoVectorizingCopyWithAssumedAlignmentILi128EEEEEEvvEEEEvNT_6ParamsE:
	.zero		2944


//--------------------- SYMBOLS --------------------------

	.type		.nv.reservedSmem.offset0,@object
	.size		.nv.reservedSmem.offset0,0x4
	.type		.nv.reservedSmem.cap,@object
	.size		.nv.reservedSmem.cap,0x4
	.type		__assertfail,@function
